//
// Generated by NVIDIA NVVM Compiler
//
// Compiler Build ID: CL-36424714
// Cuda compilation tools, release 13.0, V13.0.88
// Based on NVVM 20.0.0
//

.version 9.0
.target sm_100
.address_size 64

	// .globl	_Z18integrateGeodesicsP3Rayidd
.func  (.param .align 16 .b8 func_retval0[16]) __internal_trig_reduction_slowpathd
(
	.param .b64 __internal_trig_reduction_slowpathd_param_0
)
;
.global .align 8 .b8 __cudart_i2opi_d[144] = {8, 93, 141, 31, 177, 95, 251, 107, 234, 146, 82, 138, 247, 57, 7, 61, 123, 241, 229, 235, 199, 186, 39, 117, 45, 234, 95, 158, 102, 63, 70, 79, 183, 9, 203, 39, 207, 126, 54, 109, 31, 109, 10, 90, 139, 17, 47, 239, 15, 152, 5, 222, 255, 151, 248, 31, 59, 40, 249, 189, 139, 95, 132, 156, 244, 57, 83, 131, 57, 214, 145, 57, 65, 126, 95, 180, 38, 112, 156, 233, 132, 68, 187, 46, 245, 53, 130, 232, 62, 167, 41, 177, 28, 235, 29, 254, 28, 146, 209, 9, 234, 46, 73, 6, 224, 210, 77, 66, 58, 110, 36, 183, 97, 197, 187, 222, 171, 99, 81, 254, 65, 144, 67, 60, 153, 149, 98, 219, 192, 221, 52, 245, 209, 87, 39, 252, 41, 21, 68, 78, 110, 131, 249, 162};
.global .align 16 .b8 __cudart_sin_cos_coeffs[128] = {70, 210, 176, 44, 241, 229, 90, 190, 146, 227, 172, 105, 227, 29, 199, 62, 161, 98, 219, 25, 160, 1, 42, 191, 24, 8, 17, 17, 17, 17, 129, 63, 84, 85, 85, 85, 85, 85, 197, 191, 0, 0, 0, 0, 0, 0, 0, 0, 0, 0, 0, 0, 0, 0, 0, 0, 100, 129, 253, 32, 131, 255, 168, 189, 40, 133, 239, 193, 167, 238, 33, 62, 217, 230, 6, 142, 79, 126, 146, 190, 233, 188, 221, 25, 160, 1, 250, 62, 71, 93, 193, 22, 108, 193, 86, 191, 81, 85, 85, 85, 85, 85, 165, 63, 0, 0, 0, 0, 0, 0, 224, 191, 0, 0, 0, 0, 0, 0, 240, 63};

.visible .entry _Z18integrateGeodesicsP3Rayidd(
	.param .u64 .ptr .align 1 _Z18integrateGeodesicsP3Rayidd_param_0,
	.param .u32 _Z18integrateGeodesicsP3Rayidd_param_1,
	.param .f64 _Z18integrateGeodesicsP3Rayidd_param_2,
	.param .f64 _Z18integrateGeodesicsP3Rayidd_param_3
)
{
	.reg .pred 	%p<35>;
	.reg .b32 	%r<94>;
	.reg .b64 	%rd<37>;
	.reg .b64 	%fd<453>;

	ld.param.u64 	%rd2, [_Z18integrateGeodesicsP3Rayidd_param_0];
	ld.param.u32 	%r36, [_Z18integrateGeodesicsP3Rayidd_param_1];
	ld.param.f64 	%fd94, [_Z18integrateGeodesicsP3Rayidd_param_3];
	mov.u32 	%r37, %ctaid.x;
	mov.u32 	%r38, %ntid.x;
	mov.u32 	%r39, %tid.x;
	mad.lo.s32 	%r1, %r37, %r38, %r39;
	setp.ge.s32 	%p1, %r1, %r36;
	@%p1 bra 	$L__BB0_39;
	ld.param.f64 	%fd433, [_Z18integrateGeodesicsP3Rayidd_param_2];
	cvta.to.global.u64 	%rd3, %rd2;
	mul.wide.s32 	%rd4, %r1, 88;
	add.s64 	%rd1, %rd3, %rd4;
	neg.f64 	%fd1, %fd94;
	div.rn.f64 	%fd2, %fd433, 0d4018000000000000;
	ld.global.f64 	%fd440, [%rd1+24];
	ld.global.f64 	%fd439, [%rd1+32];
	ld.global.f64 	%fd438, [%rd1+48];
	ld.global.f64 	%fd437, [%rd1+56];
	ld.global.f64 	%fd436, [%rd1+64];
	ld.global.f64 	%fd8, [%rd1+72];
	mov.b32 	%r81, 0;
	mov.u64 	%rd7, __cudart_sin_cos_coeffs;
$L__BB0_2:
	div.rn.f64 	%fd95, %fd94, %fd440;
	mov.f64 	%fd96, 0d3FF0000000000000;
	sub.f64 	%fd97, %fd96, %fd95;
	div.rn.f64 	%fd98, %fd8, %fd97;
	add.f64 	%fd99, %fd440, %fd440;
	mul.f64 	%fd100, %fd440, %fd99;
	div.rn.f64 	%fd101, %fd1, %fd100;
	mul.f64 	%fd102, %fd97, %fd101;
	mul.f64 	%fd103, %fd102, %fd98;
	mul.f64 	%fd104, %fd98, %fd103;
	mul.f64 	%fd105, %fd100, %fd97;
	div.rn.f64 	%fd106, %fd94, %fd105;
	mul.f64 	%fd107, %fd438, %fd106;
	fma.rn.f64 	%fd14, %fd438, %fd107, %fd104;
	abs.f64 	%fd15, %fd439;
	setp.neu.f64 	%p2, %fd15, 0d7FF0000000000000;
	@%p2 bra 	$L__BB0_4;
	mov.f64 	%fd113, 0d0000000000000000;
	mul.rn.f64 	%fd441, %fd439, %fd113;
	mov.b32 	%r82, 0;
	bra.uni 	$L__BB0_6;
$L__BB0_4:
	mul.f64 	%fd108, %fd439, 0d3FE45F306DC9C883;
	cvt.rni.s32.f64 	%r82, %fd108;
	cvt.rn.f64.s32 	%fd109, %r82;
	fma.rn.f64 	%fd110, %fd109, 0dBFF921FB54442D18, %fd439;
	fma.rn.f64 	%fd111, %fd109, 0dBC91A62633145C00, %fd110;
	fma.rn.f64 	%fd441, %fd109, 0dB97B839A252049C0, %fd111;
	setp.ltu.f64 	%p3, %fd15, 0d41E0000000000000;
	@%p3 bra 	$L__BB0_6;
	{ // callseq 0, 0
	.param .b64 param0;
	st.param.f64 	[param0], %fd439;
	.param .align 16 .b8 retval0[16];
	call.uni (retval0), 
	__internal_trig_reduction_slowpathd, 
	(
	param0
	);
	ld.param.f64 	%fd441, [retval0];
	ld.param.b32 	%r82, [retval0+8];
	} // callseq 0
$L__BB0_6:
	setp.neu.f64 	%p4, %fd15, 0d7FF0000000000000;
	shl.b32 	%r43, %r82, 6;
	cvt.u64.u32 	%rd5, %r43;
	and.b64  	%rd6, %rd5, 64;
	add.s64 	%rd8, %rd7, %rd6;
	mul.rn.f64 	%fd114, %fd441, %fd441;
	and.b32  	%r44, %r82, 1;
	setp.eq.b32 	%p5, %r44, 1;
	selp.f64 	%fd115, 0dBDA8FF8320FD8164, 0d3DE5DB65F9785EBA, %p5;
	ld.global.nc.v2.f64 	{%fd116, %fd117}, [%rd8];
	fma.rn.f64 	%fd118, %fd115, %fd114, %fd116;
	fma.rn.f64 	%fd119, %fd118, %fd114, %fd117;
	ld.global.nc.v2.f64 	{%fd120, %fd121}, [%rd8+16];
	fma.rn.f64 	%fd122, %fd119, %fd114, %fd120;
	fma.rn.f64 	%fd123, %fd122, %fd114, %fd121;
	ld.global.nc.v2.f64 	{%fd124, %fd125}, [%rd8+32];
	fma.rn.f64 	%fd126, %fd123, %fd114, %fd124;
	fma.rn.f64 	%fd127, %fd126, %fd114, %fd125;
	fma.rn.f64 	%fd128, %fd127, %fd441, %fd441;
	fma.rn.f64 	%fd129, %fd127, %fd114, 0d3FF0000000000000;
	selp.f64 	%fd130, %fd129, %fd128, %p5;
	and.b32  	%r45, %r82, 2;
	setp.eq.s32 	%p6, %r45, 0;
	mov.f64 	%fd131, 0d0000000000000000;
	sub.f64 	%fd132, %fd131, %fd130;
	selp.f64 	%fd20, %fd130, %fd132, %p6;
	mul.f64 	%fd133, %fd20, %fd20;
	mul.f64 	%fd134, %fd436, %fd133;
	mul.f64 	%fd135, %fd436, %fd134;
	fma.rn.f64 	%fd136, %fd437, %fd437, %fd135;
	fma.rn.f64 	%fd21, %fd440, %fd136, %fd14;
	@%p4 bra 	$L__BB0_8;
	mov.f64 	%fd142, 0d0000000000000000;
	mul.rn.f64 	%fd443, %fd439, %fd142;
	mov.b32 	%r84, 1;
	bra.uni 	$L__BB0_11;
$L__BB0_8:
	mul.f64 	%fd137, %fd439, 0d3FE45F306DC9C883;
	cvt.rni.s32.f64 	%r83, %fd137;
	cvt.rn.f64.s32 	%fd138, %r83;
	fma.rn.f64 	%fd139, %fd138, 0dBFF921FB54442D18, %fd439;
	fma.rn.f64 	%fd140, %fd138, 0dBC91A62633145C00, %fd139;
	fma.rn.f64 	%fd443, %fd138, 0dB97B839A252049C0, %fd140;
	setp.ltu.f64 	%p7, %fd15, 0d41E0000000000000;
	@%p7 bra 	$L__BB0_10;
	{ // callseq 1, 0
	.param .b64 param0;
	st.param.f64 	[param0], %fd439;
	.param .align 16 .b8 retval0[16];
	call.uni (retval0), 
	__internal_trig_reduction_slowpathd, 
	(
	param0
	);
	ld.param.f64 	%fd443, [retval0];
	ld.param.b32 	%r83, [retval0+8];
	} // callseq 1
$L__BB0_10:
	add.s32 	%r84, %r83, 1;
$L__BB0_11:
	ld.param.f64 	%fd434, [_Z18integrateGeodesicsP3Rayidd_param_2];
	mul.f64 	%fd143, %fd438, 0dC000000000000000;
	shl.b32 	%r48, %r84, 6;
	cvt.u64.u32 	%rd9, %r48;
	and.b64  	%rd10, %rd9, 64;
	add.s64 	%rd12, %rd7, %rd10;
	mul.rn.f64 	%fd144, %fd443, %fd443;
	and.b32  	%r49, %r84, 1;
	setp.eq.b32 	%p8, %r49, 1;
	selp.f64 	%fd145, 0dBDA8FF8320FD8164, 0d3DE5DB65F9785EBA, %p8;
	ld.global.nc.v2.f64 	{%fd146, %fd147}, [%rd12];
	fma.rn.f64 	%fd148, %fd145, %fd144, %fd146;
	fma.rn.f64 	%fd149, %fd148, %fd144, %fd147;
	ld.global.nc.v2.f64 	{%fd150, %fd151}, [%rd12+16];
	fma.rn.f64 	%fd152, %fd149, %fd144, %fd150;
	fma.rn.f64 	%fd153, %fd152, %fd144, %fd151;
	ld.global.nc.v2.f64 	{%fd154, %fd155}, [%rd12+32];
	fma.rn.f64 	%fd156, %fd153, %fd144, %fd154;
	fma.rn.f64 	%fd157, %fd156, %fd144, %fd155;
	fma.rn.f64 	%fd158, %fd157, %fd443, %fd443;
	fma.rn.f64 	%fd159, %fd157, %fd144, 0d3FF0000000000000;
	selp.f64 	%fd160, %fd159, %fd158, %p8;
	and.b32  	%r50, %r84, 2;
	setp.eq.s32 	%p9, %r50, 0;
	mov.f64 	%fd161, 0d0000000000000000;
	sub.f64 	%fd162, %fd161, %fd160;
	selp.f64 	%fd163, %fd160, %fd162, %p9;
	mul.f64 	%fd164, %fd20, %fd163;
	mul.f64 	%fd165, %fd436, %fd164;
	mul.f64 	%fd166, %fd143, %fd437;
	div.rn.f64 	%fd167, %fd166, %fd440;
	fma.rn.f64 	%fd27, %fd436, %fd165, %fd167;
	mul.f64 	%fd168, %fd143, %fd436;
	div.rn.f64 	%fd169, %fd168, %fd440;
	add.f64 	%fd170, %fd163, %fd163;
	div.rn.f64 	%fd171, %fd170, %fd20;
	mul.f64 	%fd172, %fd437, %fd171;
	mul.f64 	%fd173, %fd436, %fd172;
	sub.f64 	%fd28, %fd169, %fd173;
	mul.f64 	%fd29, %fd434, 0d3FE0000000000000;
	fma.rn.f64 	%fd30, %fd29, %fd438, %fd440;
	fma.rn.f64 	%fd31, %fd29, %fd437, %fd439;
	fma.rn.f64 	%fd32, %fd29, %fd21, %fd438;
	fma.rn.f64 	%fd33, %fd29, %fd27, %fd437;
	fma.rn.f64 	%fd34, %fd29, %fd28, %fd436;
	div.rn.f64 	%fd174, %fd94, %fd30;
	mov.f64 	%fd175, 0d3FF0000000000000;
	sub.f64 	%fd176, %fd175, %fd174;
	div.rn.f64 	%fd177, %fd8, %fd176;
	add.f64 	%fd178, %fd30, %fd30;
	mul.f64 	%fd179, %fd30, %fd178;
	div.rn.f64 	%fd180, %fd1, %fd179;
	mul.f64 	%fd181, %fd176, %fd180;
	mul.f64 	%fd182, %fd181, %fd177;
	mul.f64 	%fd183, %fd177, %fd182;
	mul.f64 	%fd184, %fd179, %fd176;
	div.rn.f64 	%fd185, %fd94, %fd184;
	mul.f64 	%fd186, %fd32, %fd185;
	fma.rn.f64 	%fd35, %fd32, %fd186, %fd183;
	abs.f64 	%fd36, %fd31;
	setp.neu.f64 	%p10, %fd36, 0d7FF0000000000000;
	@%p10 bra 	$L__BB0_13;
	mov.f64 	%fd192, 0d0000000000000000;
	mul.rn.f64 	%fd444, %fd31, %fd192;
	mov.b32 	%r85, 0;
	bra.uni 	$L__BB0_15;
$L__BB0_13:
	mul.f64 	%fd187, %fd31, 0d3FE45F306DC9C883;
	cvt.rni.s32.f64 	%r85, %fd187;
	cvt.rn.f64.s32 	%fd188, %r85;
	fma.rn.f64 	%fd189, %fd188, 0dBFF921FB54442D18, %fd31;
	fma.rn.f64 	%fd190, %fd188, 0dBC91A62633145C00, %fd189;
	fma.rn.f64 	%fd444, %fd188, 0dB97B839A252049C0, %fd190;
	setp.ltu.f64 	%p11, %fd36, 0d41E0000000000000;
	@%p11 bra 	$L__BB0_15;
	{ // callseq 2, 0
	.param .b64 param0;
	st.param.f64 	[param0], %fd31;
	.param .align 16 .b8 retval0[16];
	call.uni (retval0), 
	__internal_trig_reduction_slowpathd, 
	(
	param0
	);
	ld.param.f64 	%fd444, [retval0];
	ld.param.b32 	%r85, [retval0+8];
	} // callseq 2
$L__BB0_15:
	setp.neu.f64 	%p12, %fd36, 0d7FF0000000000000;
	shl.b32 	%r53, %r85, 6;
	cvt.u64.u32 	%rd13, %r53;
	and.b64  	%rd14, %rd13, 64;
	add.s64 	%rd16, %rd7, %rd14;
	mul.rn.f64 	%fd193, %fd444, %fd444;
	and.b32  	%r54, %r85, 1;
	setp.eq.b32 	%p13, %r54, 1;
	selp.f64 	%fd194, 0dBDA8FF8320FD8164, 0d3DE5DB65F9785EBA, %p13;
	ld.global.nc.v2.f64 	{%fd195, %fd196}, [%rd16];
	fma.rn.f64 	%fd197, %fd194, %fd193, %fd195;
	fma.rn.f64 	%fd198, %fd197, %fd193, %fd196;
	ld.global.nc.v2.f64 	{%fd199, %fd200}, [%rd16+16];
	fma.rn.f64 	%fd201, %fd198, %fd193, %fd199;
	fma.rn.f64 	%fd202, %fd201, %fd193, %fd200;
	ld.global.nc.v2.f64 	{%fd203, %fd204}, [%rd16+32];
	fma.rn.f64 	%fd205, %fd202, %fd193, %fd203;
	fma.rn.f64 	%fd206, %fd205, %fd193, %fd204;
	fma.rn.f64 	%fd207, %fd206, %fd444, %fd444;
	fma.rn.f64 	%fd208, %fd206, %fd193, 0d3FF0000000000000;
	selp.f64 	%fd209, %fd208, %fd207, %p13;
	and.b32  	%r55, %r85, 2;
	setp.eq.s32 	%p14, %r55, 0;
	mov.f64 	%fd210, 0d0000000000000000;
	sub.f64 	%fd211, %fd210, %fd209;
	selp.f64 	%fd41, %fd209, %fd211, %p14;
	mul.f64 	%fd212, %fd41, %fd41;
	mul.f64 	%fd213, %fd34, %fd212;
	mul.f64 	%fd214, %fd34, %fd213;
	fma.rn.f64 	%fd215, %fd33, %fd33, %fd214;
	fma.rn.f64 	%fd42, %fd30, %fd215, %fd35;
	@%p12 bra 	$L__BB0_17;
	mov.f64 	%fd221, 0d0000000000000000;
	mul.rn.f64 	%fd446, %fd31, %fd221;
	mov.b32 	%r87, 1;
	bra.uni 	$L__BB0_20;
$L__BB0_17:
	mul.f64 	%fd216, %fd31, 0d3FE45F306DC9C883;
	cvt.rni.s32.f64 	%r86, %fd216;
	cvt.rn.f64.s32 	%fd217, %r86;
	fma.rn.f64 	%fd218, %fd217, 0dBFF921FB54442D18, %fd31;
	fma.rn.f64 	%fd219, %fd217, 0dBC91A62633145C00, %fd218;
	fma.rn.f64 	%fd446, %fd217, 0dB97B839A252049C0, %fd219;
	setp.ltu.f64 	%p15, %fd36, 0d41E0000000000000;
	@%p15 bra 	$L__BB0_19;
	{ // callseq 3, 0
	.param .b64 param0;
	st.param.f64 	[param0], %fd31;
	.param .align 16 .b8 retval0[16];
	call.uni (retval0), 
	__internal_trig_reduction_slowpathd, 
	(
	param0
	);
	ld.param.f64 	%fd446, [retval0];
	ld.param.b32 	%r86, [retval0+8];
	} // callseq 3
$L__BB0_19:
	add.s32 	%r87, %r86, 1;
$L__BB0_20:
	mul.f64 	%fd222, %fd32, 0dC000000000000000;
	shl.b32 	%r58, %r87, 6;
	cvt.u64.u32 	%rd17, %r58;
	and.b64  	%rd18, %rd17, 64;
	add.s64 	%rd20, %rd7, %rd18;
	mul.rn.f64 	%fd223, %fd446, %fd446;
	and.b32  	%r59, %r87, 1;
	setp.eq.b32 	%p16, %r59, 1;
	selp.f64 	%fd224, 0dBDA8FF8320FD8164, 0d3DE5DB65F9785EBA, %p16;
	ld.global.nc.v2.f64 	{%fd225, %fd226}, [%rd20];
	fma.rn.f64 	%fd227, %fd224, %fd223, %fd225;
	fma.rn.f64 	%fd228, %fd227, %fd223, %fd226;
	ld.global.nc.v2.f64 	{%fd229, %fd230}, [%rd20+16];
	fma.rn.f64 	%fd231, %fd228, %fd223, %fd229;
	fma.rn.f64 	%fd232, %fd231, %fd223, %fd230;
	ld.global.nc.v2.f64 	{%fd233, %fd234}, [%rd20+32];
	fma.rn.f64 	%fd235, %fd232, %fd223, %fd233;
	fma.rn.f64 	%fd236, %fd235, %fd223, %fd234;
	fma.rn.f64 	%fd237, %fd236, %fd446, %fd446;
	fma.rn.f64 	%fd238, %fd236, %fd223, 0d3FF0000000000000;
	selp.f64 	%fd239, %fd238, %fd237, %p16;
	and.b32  	%r60, %r87, 2;
	setp.eq.s32 	%p17, %r60, 0;
	mov.f64 	%fd240, 0d0000000000000000;
	sub.f64 	%fd241, %fd240, %fd239;
	selp.f64 	%fd242, %fd239, %fd241, %p17;
	mul.f64 	%fd243, %fd41, %fd242;
	mul.f64 	%fd244, %fd34, %fd243;
	mul.f64 	%fd245, %fd222, %fd33;
	div.rn.f64 	%fd246, %fd245, %fd30;
	fma.rn.f64 	%fd48, %fd34, %fd244, %fd246;
	mul.f64 	%fd247, %fd222, %fd34;
	div.rn.f64 	%fd248, %fd247, %fd30;
	add.f64 	%fd249, %fd242, %fd242;
	div.rn.f64 	%fd250, %fd249, %fd41;
	mul.f64 	%fd251, %fd33, %fd250;
	mul.f64 	%fd252, %fd34, %fd251;
	sub.f64 	%fd49, %fd248, %fd252;
	fma.rn.f64 	%fd50, %fd29, %fd32, %fd440;
	fma.rn.f64 	%fd51, %fd29, %fd33, %fd439;
	fma.rn.f64 	%fd52, %fd29, %fd42, %fd438;
	fma.rn.f64 	%fd53, %fd29, %fd48, %fd437;
	fma.rn.f64 	%fd54, %fd29, %fd49, %fd436;
	div.rn.f64 	%fd253, %fd94, %fd50;
	mov.f64 	%fd254, 0d3FF0000000000000;
	sub.f64 	%fd255, %fd254, %fd253;
	div.rn.f64 	%fd256, %fd8, %fd255;
	add.f64 	%fd257, %fd50, %fd50;
	mul.f64 	%fd258, %fd50, %fd257;
	div.rn.f64 	%fd259, %fd1, %fd258;
	mul.f64 	%fd260, %fd255, %fd259;
	mul.f64 	%fd261, %fd260, %fd256;
	mul.f64 	%fd262, %fd256, %fd261;
	mul.f64 	%fd263, %fd258, %fd255;
	div.rn.f64 	%fd264, %fd94, %fd263;
	mul.f64 	%fd265, %fd52, %fd264;
	fma.rn.f64 	%fd55, %fd52, %fd265, %fd262;
	abs.f64 	%fd56, %fd51;
	setp.neu.f64 	%p18, %fd56, 0d7FF0000000000000;
	@%p18 bra 	$L__BB0_22;
	mov.f64 	%fd271, 0d0000000000000000;
	mul.rn.f64 	%fd447, %fd51, %fd271;
	mov.b32 	%r88, 0;
	bra.uni 	$L__BB0_24;
$L__BB0_22:
	mul.f64 	%fd266, %fd51, 0d3FE45F306DC9C883;
	cvt.rni.s32.f64 	%r88, %fd266;
	cvt.rn.f64.s32 	%fd267, %r88;
	fma.rn.f64 	%fd268, %fd267, 0dBFF921FB54442D18, %fd51;
	fma.rn.f64 	%fd269, %fd267, 0dBC91A62633145C00, %fd268;
	fma.rn.f64 	%fd447, %fd267, 0dB97B839A252049C0, %fd269;
	setp.ltu.f64 	%p19, %fd56, 0d41E0000000000000;
	@%p19 bra 	$L__BB0_24;
	{ // callseq 4, 0
	.param .b64 param0;
	st.param.f64 	[param0], %fd51;
	.param .align 16 .b8 retval0[16];
	call.uni (retval0), 
	__internal_trig_reduction_slowpathd, 
	(
	param0
	);
	ld.param.f64 	%fd447, [retval0];
	ld.param.b32 	%r88, [retval0+8];
	} // callseq 4
$L__BB0_24:
	setp.neu.f64 	%p20, %fd56, 0d7FF0000000000000;
	shl.b32 	%r63, %r88, 6;
	cvt.u64.u32 	%rd21, %r63;
	and.b64  	%rd22, %rd21, 64;
	add.s64 	%rd24, %rd7, %rd22;
	mul.rn.f64 	%fd272, %fd447, %fd447;
	and.b32  	%r64, %r88, 1;
	setp.eq.b32 	%p21, %r64, 1;
	selp.f64 	%fd273, 0dBDA8FF8320FD8164, 0d3DE5DB65F9785EBA, %p21;
	ld.global.nc.v2.f64 	{%fd274, %fd275}, [%rd24];
	fma.rn.f64 	%fd276, %fd273, %fd272, %fd274;
	fma.rn.f64 	%fd277, %fd276, %fd272, %fd275;
	ld.global.nc.v2.f64 	{%fd278, %fd279}, [%rd24+16];
	fma.rn.f64 	%fd280, %fd277, %fd272, %fd278;
	fma.rn.f64 	%fd281, %fd280, %fd272, %fd279;
	ld.global.nc.v2.f64 	{%fd282, %fd283}, [%rd24+32];
	fma.rn.f64 	%fd284, %fd281, %fd272, %fd282;
	fma.rn.f64 	%fd285, %fd284, %fd272, %fd283;
	fma.rn.f64 	%fd286, %fd285, %fd447, %fd447;
	fma.rn.f64 	%fd287, %fd285, %fd272, 0d3FF0000000000000;
	selp.f64 	%fd288, %fd287, %fd286, %p21;
	and.b32  	%r65, %r88, 2;
	setp.eq.s32 	%p22, %r65, 0;
	mov.f64 	%fd289, 0d0000000000000000;
	sub.f64 	%fd290, %fd289, %fd288;
	selp.f64 	%fd61, %fd288, %fd290, %p22;
	mul.f64 	%fd291, %fd61, %fd61;
	mul.f64 	%fd292, %fd54, %fd291;
	mul.f64 	%fd293, %fd54, %fd292;
	fma.rn.f64 	%fd294, %fd53, %fd53, %fd293;
	fma.rn.f64 	%fd62, %fd50, %fd294, %fd55;
	@%p20 bra 	$L__BB0_26;
	mov.f64 	%fd300, 0d0000000000000000;
	mul.rn.f64 	%fd449, %fd51, %fd300;
	mov.b32 	%r90, 1;
	bra.uni 	$L__BB0_29;
$L__BB0_26:
	mul.f64 	%fd295, %fd51, 0d3FE45F306DC9C883;
	cvt.rni.s32.f64 	%r89, %fd295;
	cvt.rn.f64.s32 	%fd296, %r89;
	fma.rn.f64 	%fd297, %fd296, 0dBFF921FB54442D18, %fd51;
	fma.rn.f64 	%fd298, %fd296, 0dBC91A62633145C00, %fd297;
	fma.rn.f64 	%fd449, %fd296, 0dB97B839A252049C0, %fd298;
	setp.ltu.f64 	%p23, %fd56, 0d41E0000000000000;
	@%p23 bra 	$L__BB0_28;
	{ // callseq 5, 0
	.param .b64 param0;
	st.param.f64 	[param0], %fd51;
	.param .align 16 .b8 retval0[16];
	call.uni (retval0), 
	__internal_trig_reduction_slowpathd, 
	(
	param0
	);
	ld.param.f64 	%fd449, [retval0];
	ld.param.b32 	%r89, [retval0+8];
	} // callseq 5
$L__BB0_28:
	add.s32 	%r90, %r89, 1;
$L__BB0_29:
	ld.param.f64 	%fd435, [_Z18integrateGeodesicsP3Rayidd_param_2];
	mul.f64 	%fd301, %fd52, 0dC000000000000000;
	shl.b32 	%r68, %r90, 6;
	cvt.u64.u32 	%rd25, %r68;
	and.b64  	%rd26, %rd25, 64;
	mov.u64 	%rd27, __cudart_sin_cos_coeffs;
	add.s64 	%rd28, %rd27, %rd26;
	mul.rn.f64 	%fd302, %fd449, %fd449;
	and.b32  	%r69, %r90, 1;
	setp.eq.b32 	%p24, %r69, 1;
	selp.f64 	%fd303, 0dBDA8FF8320FD8164, 0d3DE5DB65F9785EBA, %p24;
	ld.global.nc.v2.f64 	{%fd304, %fd305}, [%rd28];
	fma.rn.f64 	%fd306, %fd303, %fd302, %fd304;
	fma.rn.f64 	%fd307, %fd306, %fd302, %fd305;
	ld.global.nc.v2.f64 	{%fd308, %fd309}, [%rd28+16];
	fma.rn.f64 	%fd310, %fd307, %fd302, %fd308;
	fma.rn.f64 	%fd311, %fd310, %fd302, %fd309;
	ld.global.nc.v2.f64 	{%fd312, %fd313}, [%rd28+32];
	fma.rn.f64 	%fd314, %fd311, %fd302, %fd312;
	fma.rn.f64 	%fd315, %fd314, %fd302, %fd313;
	fma.rn.f64 	%fd316, %fd315, %fd449, %fd449;
	fma.rn.f64 	%fd317, %fd315, %fd302, 0d3FF0000000000000;
	selp.f64 	%fd318, %fd317, %fd316, %p24;
	and.b32  	%r70, %r90, 2;
	setp.eq.s32 	%p25, %r70, 0;
	mov.f64 	%fd319, 0d0000000000000000;
	sub.f64 	%fd320, %fd319, %fd318;
	selp.f64 	%fd321, %fd318, %fd320, %p25;
	mul.f64 	%fd322, %fd61, %fd321;
	mul.f64 	%fd323, %fd54, %fd322;
	mul.f64 	%fd324, %fd301, %fd53;
	div.rn.f64 	%fd325, %fd324, %fd50;
	fma.rn.f64 	%fd68, %fd54, %fd323, %fd325;
	mul.f64 	%fd326, %fd301, %fd54;
	div.rn.f64 	%fd327, %fd326, %fd50;
	add.f64 	%fd328, %fd321, %fd321;
	div.rn.f64 	%fd329, %fd328, %fd61;
	mul.f64 	%fd330, %fd53, %fd329;
	mul.f64 	%fd331, %fd54, %fd330;
	sub.f64 	%fd69, %fd327, %fd331;
	fma.rn.f64 	%fd70, %fd435, %fd52, %fd440;
	fma.rn.f64 	%fd71, %fd435, %fd53, %fd439;
	fma.rn.f64 	%fd72, %fd435, %fd62, %fd438;
	fma.rn.f64 	%fd73, %fd435, %fd68, %fd437;
	fma.rn.f64 	%fd74, %fd435, %fd69, %fd436;
	div.rn.f64 	%fd332, %fd94, %fd70;
	mov.f64 	%fd333, 0d3FF0000000000000;
	sub.f64 	%fd334, %fd333, %fd332;
	div.rn.f64 	%fd335, %fd8, %fd334;
	add.f64 	%fd336, %fd70, %fd70;
	mul.f64 	%fd337, %fd70, %fd336;
	div.rn.f64 	%fd338, %fd1, %fd337;
	mul.f64 	%fd339, %fd334, %fd338;
	mul.f64 	%fd340, %fd339, %fd335;
	mul.f64 	%fd341, %fd335, %fd340;
	mul.f64 	%fd342, %fd337, %fd334;
	div.rn.f64 	%fd343, %fd94, %fd342;
	mul.f64 	%fd344, %fd72, %fd343;
	fma.rn.f64 	%fd75, %fd72, %fd344, %fd341;
	abs.f64 	%fd76, %fd71;
	setp.neu.f64 	%p26, %fd76, 0d7FF0000000000000;
	@%p26 bra 	$L__BB0_31;
	mov.f64 	%fd350, 0d0000000000000000;
	mul.rn.f64 	%fd450, %fd71, %fd350;
	mov.b32 	%r91, 0;
	bra.uni 	$L__BB0_33;
$L__BB0_31:
	mul.f64 	%fd345, %fd71, 0d3FE45F306DC9C883;
	cvt.rni.s32.f64 	%r91, %fd345;
	cvt.rn.f64.s32 	%fd346, %r91;
	fma.rn.f64 	%fd347, %fd346, 0dBFF921FB54442D18, %fd71;
	fma.rn.f64 	%fd348, %fd346, 0dBC91A62633145C00, %fd347;
	fma.rn.f64 	%fd450, %fd346, 0dB97B839A252049C0, %fd348;
	setp.ltu.f64 	%p27, %fd76, 0d41E0000000000000;
	@%p27 bra 	$L__BB0_33;
	{ // callseq 6, 0
	.param .b64 param0;
	st.param.f64 	[param0], %fd71;
	.param .align 16 .b8 retval0[16];
	call.uni (retval0), 
	__internal_trig_reduction_slowpathd, 
	(
	param0
	);
	ld.param.f64 	%fd450, [retval0];
	ld.param.b32 	%r91, [retval0+8];
	} // callseq 6
$L__BB0_33:
	shl.b32 	%r73, %r91, 6;
	cvt.u64.u32 	%rd29, %r73;
	and.b64  	%rd30, %rd29, 64;
	mov.u64 	%rd31, __cudart_sin_cos_coeffs;
	add.s64 	%rd32, %rd31, %rd30;
	mul.rn.f64 	%fd351, %fd450, %fd450;
	and.b32  	%r74, %r91, 1;
	setp.eq.b32 	%p29, %r74, 1;
	selp.f64 	%fd352, 0dBDA8FF8320FD8164, 0d3DE5DB65F9785EBA, %p29;
	ld.global.nc.v2.f64 	{%fd353, %fd354}, [%rd32];
	fma.rn.f64 	%fd355, %fd352, %fd351, %fd353;
	fma.rn.f64 	%fd356, %fd355, %fd351, %fd354;
	ld.global.nc.v2.f64 	{%fd357, %fd358}, [%rd32+16];
	fma.rn.f64 	%fd359, %fd356, %fd351, %fd357;
	fma.rn.f64 	%fd360, %fd359, %fd351, %fd358;
	ld.global.nc.v2.f64 	{%fd361, %fd362}, [%rd32+32];
	fma.rn.f64 	%fd363, %fd360, %fd351, %fd361;
	fma.rn.f64 	%fd364, %fd363, %fd351, %fd362;
	fma.rn.f64 	%fd365, %fd364, %fd450, %fd450;
	fma.rn.f64 	%fd366, %fd364, %fd351, 0d3FF0000000000000;
	selp.f64 	%fd367, %fd366, %fd365, %p29;
	and.b32  	%r75, %r91, 2;
	setp.eq.s32 	%p30, %r75, 0;
	mov.f64 	%fd368, 0d0000000000000000;
	sub.f64 	%fd369, %fd368, %fd367;
	selp.f64 	%fd81, %fd367, %fd369, %p30;
	mul.f64 	%fd370, %fd81, %fd81;
	mul.f64 	%fd371, %fd74, %fd370;
	mul.f64 	%fd372, %fd74, %fd371;
	fma.rn.f64 	%fd373, %fd73, %fd73, %fd372;
	fma.rn.f64 	%fd82, %fd70, %fd373, %fd75;
	@%p26 bra 	$L__BB0_35;
	mov.f64 	%fd379, 0d0000000000000000;
	mul.rn.f64 	%fd452, %fd71, %fd379;
	mov.b32 	%r93, 1;
	bra.uni 	$L__BB0_38;
$L__BB0_35:
	mul.f64 	%fd374, %fd71, 0d3FE45F306DC9C883;
	cvt.rni.s32.f64 	%r92, %fd374;
	cvt.rn.f64.s32 	%fd375, %r92;
	fma.rn.f64 	%fd376, %fd375, 0dBFF921FB54442D18, %fd71;
	fma.rn.f64 	%fd377, %fd375, 0dBC91A62633145C00, %fd376;
	fma.rn.f64 	%fd452, %fd375, 0dB97B839A252049C0, %fd377;
	setp.ltu.f64 	%p31, %fd76, 0d41E0000000000000;
	@%p31 bra 	$L__BB0_37;
	{ // callseq 7, 0
	.param .b64 param0;
	st.param.f64 	[param0], %fd71;
	.param .align 16 .b8 retval0[16];
	call.uni (retval0), 
	__internal_trig_reduction_slowpathd, 
	(
	param0
	);
	ld.param.f64 	%fd452, [retval0];
	ld.param.b32 	%r92, [retval0+8];
	} // callseq 7
$L__BB0_37:
	add.s32 	%r93, %r92, 1;
$L__BB0_38:
	mul.f64 	%fd380, %fd72, 0dC000000000000000;
	shl.b32 	%r78, %r93, 6;
	cvt.u64.u32 	%rd33, %r78;
	and.b64  	%rd34, %rd33, 64;
	mov.u64 	%rd35, __cudart_sin_cos_coeffs;
	add.s64 	%rd36, %rd35, %rd34;
	mul.rn.f64 	%fd381, %fd452, %fd452;
	and.b32  	%r79, %r93, 1;
	setp.eq.b32 	%p32, %r79, 1;
	selp.f64 	%fd382, 0dBDA8FF8320FD8164, 0d3DE5DB65F9785EBA, %p32;
	ld.global.nc.v2.f64 	{%fd383, %fd384}, [%rd36];
	fma.rn.f64 	%fd385, %fd382, %fd381, %fd383;
	fma.rn.f64 	%fd386, %fd385, %fd381, %fd384;
	ld.global.nc.v2.f64 	{%fd387, %fd388}, [%rd36+16];
	fma.rn.f64 	%fd389, %fd386, %fd381, %fd387;
	fma.rn.f64 	%fd390, %fd389, %fd381, %fd388;
	ld.global.nc.v2.f64 	{%fd391, %fd392}, [%rd36+32];
	fma.rn.f64 	%fd393, %fd390, %fd381, %fd391;
	fma.rn.f64 	%fd394, %fd393, %fd381, %fd392;
	fma.rn.f64 	%fd395, %fd394, %fd452, %fd452;
	fma.rn.f64 	%fd396, %fd394, %fd381, 0d3FF0000000000000;
	selp.f64 	%fd397, %fd396, %fd395, %p32;
	and.b32  	%r80, %r93, 2;
	setp.eq.s32 	%p33, %r80, 0;
	mov.f64 	%fd398, 0d0000000000000000;
	sub.f64 	%fd399, %fd398, %fd397;
	selp.f64 	%fd400, %fd397, %fd399, %p33;
	mul.f64 	%fd401, %fd81, %fd400;
	mul.f64 	%fd402, %fd74, %fd401;
	mul.f64 	%fd403, %fd380, %fd73;
	div.rn.f64 	%fd404, %fd403, %fd70;
	fma.rn.f64 	%fd405, %fd74, %fd402, %fd404;
	mul.f64 	%fd406, %fd380, %fd74;
	div.rn.f64 	%fd407, %fd406, %fd70;
	add.f64 	%fd408, %fd400, %fd400;
	div.rn.f64 	%fd409, %fd408, %fd81;
	mul.f64 	%fd410, %fd73, %fd409;
	mul.f64 	%fd411, %fd74, %fd410;
	sub.f64 	%fd412, %fd407, %fd411;
	fma.rn.f64 	%fd413, %fd32, 0d4000000000000000, %fd438;
	fma.rn.f64 	%fd414, %fd52, 0d4000000000000000, %fd413;
	add.f64 	%fd415, %fd414, %fd72;
	fma.rn.f64 	%fd440, %fd2, %fd415, %fd440;
	st.global.f64 	[%rd1+24], %fd440;
	fma.rn.f64 	%fd416, %fd33, 0d4000000000000000, %fd437;
	fma.rn.f64 	%fd417, %fd53, 0d4000000000000000, %fd416;
	add.f64 	%fd418, %fd417, %fd73;
	fma.rn.f64 	%fd439, %fd2, %fd418, %fd439;
	st.global.f64 	[%rd1+32], %fd439;
	fma.rn.f64 	%fd419, %fd34, 0d4000000000000000, %fd436;
	fma.rn.f64 	%fd420, %fd54, 0d4000000000000000, %fd419;
	add.f64 	%fd421, %fd420, %fd74;
	ld.global.f64 	%fd422, [%rd1+40];
	fma.rn.f64 	%fd423, %fd2, %fd421, %fd422;
	st.global.f64 	[%rd1+40], %fd423;
	fma.rn.f64 	%fd424, %fd42, 0d4000000000000000, %fd21;
	fma.rn.f64 	%fd425, %fd62, 0d4000000000000000, %fd424;
	add.f64 	%fd426, %fd425, %fd82;
	fma.rn.f64 	%fd438, %fd2, %fd426, %fd438;
	st.global.f64 	[%rd1+48], %fd438;
	fma.rn.f64 	%fd427, %fd48, 0d4000000000000000, %fd27;
	fma.rn.f64 	%fd428, %fd68, 0d4000000000000000, %fd427;
	add.f64 	%fd429, %fd428, %fd405;
	fma.rn.f64 	%fd437, %fd2, %fd429, %fd437;
	st.global.f64 	[%rd1+56], %fd437;
	fma.rn.f64 	%fd430, %fd49, 0d4000000000000000, %fd28;
	fma.rn.f64 	%fd431, %fd69, 0d4000000000000000, %fd430;
	add.f64 	%fd432, %fd431, %fd412;
	fma.rn.f64 	%fd436, %fd2, %fd432, %fd436;
	st.global.f64 	[%rd1+64], %fd436;
	add.s32 	%r81, %r81, 1;
	setp.ne.s32 	%p34, %r81, 1000;
	@%p34 bra 	$L__BB0_2;
$L__BB0_39:
	ret;

}
.func  (.param .align 16 .b8 func_retval0[16]) __internal_trig_reduction_slowpathd(
	.param .b64 __internal_trig_reduction_slowpathd_param_0
)
{
	.local .align 8 .b8 	__local_depot1[40];
	.reg .b64 	%SP;
	.reg .b64 	%SPL;
	.reg .pred 	%p<10>;
	.reg .b32 	%r<47>;
	.reg .b64 	%rd<74>;
	.reg .b64 	%fd<5>;

	mov.u64 	%SPL, __local_depot1;
	ld.param.f64 	%fd4, [__internal_trig_reduction_slowpathd_param_0];
	add.u64 	%rd1, %SPL, 0;
	{
	.reg .b32 %temp; 
	mov.b64 	{%temp, %r1}, %fd4;
	}
	shr.u32 	%r2, %r1, 20;
	and.b32  	%r3, %r2, 2047;
	setp.eq.s32 	%p1, %r3, 2047;
	mov.b32 	%r46, 0;
	@%p1 bra 	$L__BB1_9;
	add.s32 	%r20, %r3, -1024;
	mov.b64 	%rd20, %fd4;
	shl.b64 	%rd2, %rd20, 11;
	shr.u32 	%r4, %r20, 6;
	sub.s32 	%r45, 15, %r4;
	sub.s32 	%r21, 19, %r4;
	setp.lt.u32 	%p2, %r20, 128;
	selp.b32 	%r6, 18, %r21, %p2;
	setp.ge.s32 	%p3, %r45, %r6;
	mov.b64 	%rd70, 0;
	@%p3 bra 	$L__BB1_4;
	add.s32 	%r23, %r6, %r4;
	neg.s32 	%r43, %r23;
	or.b64  	%rd3, %rd2, -9223372036854775808;
	mov.b64 	%rd70, 0;
	mov.b32 	%r42, 0;
	mov.u64 	%rd25, __cudart_i2opi_d;
	mov.u32 	%r44, %r45;
$L__BB1_3:
	.pragma "nounroll";
	mul.wide.s32 	%rd22, %r42, 8;
	add.s64 	%rd23, %rd1, %rd22;
	mul.wide.s32 	%rd24, %r44, 8;
	add.s64 	%rd26, %rd25, %rd24;
	ld.global.nc.u64 	%rd27, [%rd26];
	{
	.reg .u32 %r0, %r1, %r2, %r3, %alo, %ahi, %blo, %bhi, %clo, %chi;
	mov.b64 	{%alo,%ahi}, %rd27;
	mov.b64 	{%blo,%bhi}, %rd3;
	mov.b64 	{%clo,%chi}, %rd70;
	mad.lo.cc.u32 	%r0, %alo, %blo, %clo;
	madc.hi.cc.u32 	%r1, %alo, %blo, %chi;
	madc.hi.u32 	%r2, %alo, %bhi, 0;
	mad.lo.cc.u32 	%r1, %alo, %bhi, %r1;
	madc.hi.cc.u32 	%r2, %ahi, %blo, %r2;
	madc.hi.u32 	%r3, %ahi, %bhi, 0;
	mad.lo.cc.u32 	%r1, %ahi, %blo, %r1;
	madc.lo.cc.u32 	%r2, %ahi, %bhi, %r2;
	addc.u32 	%r3, %r3, 0;
	mov.b64 	%rd28, {%r0,%r1};
	mov.b64 	%rd70, {%r2,%r3};
	}
	st.local.u64 	[%rd23], %rd28;
	add.s32 	%r44, %r44, 1;
	add.s32 	%r43, %r43, 1;
	add.s32 	%r42, %r42, 1;
	setp.ne.s32 	%p4, %r43, -15;
	mov.u32 	%r45, %r6;
	@%p4 bra 	$L__BB1_3;
$L__BB1_4:
	cvt.s64.s32 	%rd29, %r45;
	cvt.u64.u32 	%rd30, %r4;
	add.s64 	%rd31, %rd30, %rd29;
	shl.b64 	%rd32, %rd31, 3;
	add.s64 	%rd33, %rd1, %rd32;
	st.local.u64 	[%rd33+-120], %rd70;
	and.b32  	%r15, %r2, 63;
	ld.local.u64 	%rd72, [%rd1+16];
	ld.local.u64 	%rd71, [%rd1+24];
	setp.eq.s32 	%p5, %r15, 0;
	@%p5 bra 	$L__BB1_6;
	shl.b64 	%rd34, %rd71, %r15;
	shr.u64 	%rd35, %rd72, 1;
	xor.b32  	%r24, %r15, 63;
	shr.u64 	%rd36, %rd35, %r24;
	or.b64  	%rd71, %rd34, %rd36;
	ld.local.u64 	%rd37, [%rd1+8];
	shl.b64 	%rd38, %rd72, %r15;
	shr.u64 	%rd39, %rd37, 1;
	shr.u64 	%rd40, %rd39, %r24;
	or.b64  	%rd72, %rd38, %rd40;
$L__BB1_6:
	and.b32  	%r25, %r1, -2147483648;
	shr.u64 	%rd41, %rd71, 62;
	cvt.u32.u64 	%r26, %rd41;
	mov.b64 	{%r27, %r28}, %rd71;
	mov.b64 	{%r29, %r30}, %rd72;
	shf.l.wrap.b32 	%r31, %r30, %r27, 2;
	shf.l.wrap.b32 	%r32, %r27, %r28, 2;
	mov.b64 	%rd42, {%r31, %r32};
	shl.b64 	%rd43, %rd72, 2;
	shr.u64 	%rd44, %rd42, 63;
	cvt.u32.u64 	%r33, %rd44;
	add.s32 	%r34, %r33, %r26;
	setp.eq.s32 	%p6, %r25, 0;
	neg.s32 	%r35, %r34;
	selp.b32 	%r46, %r34, %r35, %p6;
	setp.gt.s64 	%p7, %rd42, -1;
	mov.b64 	%rd45, 0;
	{
	.reg .u32 %r0, %r1, %r2, %r3, %a0, %a1, %a2, %a3, %b0, %b1, %b2, %b3;
	mov.b64 	{%a0,%a1}, %rd45;
	mov.b64 	{%a2,%a3}, %rd45;
	mov.b64 	{%b0,%b1}, %rd43;
	mov.b64 	{%b2,%b3}, %rd42;
	sub.cc.u32 	%r0, %a0, %b0;
	subc.cc.u32 	%r1, %a1, %b1;
	subc.cc.u32 	%r2, %a2, %b2;
	subc.u32 	%r3, %a3, %b3;
	mov.b64 	%rd46, {%r0,%r1};
	mov.b64 	%rd47, {%r2,%r3};
	}
	xor.b32  	%r36, %r25, -2147483648;
	selp.b64 	%rd73, %rd42, %rd47, %p7;
	selp.b64 	%rd14, %rd43, %rd46, %p7;
	selp.b32 	%r17, %r25, %r36, %p7;
	clz.b64 	%r37, %rd73;
	cvt.u64.u32 	%rd15, %r37;
	setp.eq.s32 	%p8, %r37, 0;
	@%p8 bra 	$L__BB1_8;
	cvt.u32.u64 	%r38, %rd15;
	and.b32  	%r39, %r38, 63;
	shl.b64 	%rd48, %rd73, %r39;
	shr.u64 	%rd49, %rd14, 1;
	not.b32 	%r40, %r38;
	and.b32  	%r41, %r40, 63;
	shr.u64 	%rd50, %rd49, %r41;
	or.b64  	%rd73, %rd48, %rd50;
$L__BB1_8:
	mov.b64 	%rd51, -3958705157555305931;
	{
	.reg .u32 %r0, %r1, %r2, %r3, %alo, %ahi, %blo, %bhi;
	mov.b64 	{%alo,%ahi}, %rd73;
	mov.b64 	{%blo,%bhi}, %rd51;
	mul.lo.u32 	%r0, %alo, %blo;
	mul.hi.u32 	%r1, %alo, %blo;
	mad.lo.cc.u32 	%r1, %alo, %bhi, %r1;
	madc.hi.u32 	%r2, %alo, %bhi, 0;
	mad.lo.cc.u32 	%r1, %ahi, %blo, %r1;
	madc.hi.cc.u32 	%r2, %ahi, %blo, %r2;
	madc.hi.u32 	%r3, %ahi, %bhi, 0;
	mad.lo.cc.u32 	%r2, %ahi, %bhi, %r2;
	addc.u32 	%r3, %r3, 0;
	mov.b64 	%rd52, {%r0,%r1};
	mov.b64 	%rd53, {%r2,%r3};
	}
	setp.gt.s64 	%p9, %rd53, 0;
	{
	.reg .u32 %r0, %r1, %r2, %r3, %a0, %a1, %a2, %a3, %b0, %b1, %b2, %b3;
	mov.b64 	{%a0,%a1}, %rd52;
	mov.b64 	{%a2,%a3}, %rd53;
	mov.b64 	{%b0,%b1}, %rd52;
	mov.b64 	{%b2,%b3}, %rd53;
	add.cc.u32 	%r0, %a0, %b0;
	addc.cc.u32 	%r1, %a1, %b1;
	addc.cc.u32 	%r2, %a2, %b2;
	addc.u32 	%r3, %a3, %b3;
	mov.b64 	%rd54, {%r0,%r1};
	mov.b64 	%rd55, {%r2,%r3};
	}
	selp.b64 	%rd56, %rd55, %rd53, %p9;
	selp.s64 	%rd57, -1, 0, %p9;
	sub.s64 	%rd58, %rd57, %rd15;
	cvt.u64.u32 	%rd59, %r17;
	shl.b64 	%rd60, %rd59, 32;
	add.s64 	%rd61, %rd56, 1;
	shr.u64 	%rd62, %rd61, 10;
	add.s64 	%rd63, %rd62, 1;
	shr.u64 	%rd64, %rd63, 1;
	shl.b64 	%rd65, %rd58, 52;
	add.s64 	%rd66, %rd65, %rd64;
	add.s64 	%rd67, %rd66, 4602678819172646912;
	or.b64  	%rd68, %rd67, %rd60;
	mov.b64 	%fd4, %rd68;
$L__BB1_9:
	st.param.f64 	[func_retval0], %fd4;
	st.param.b32 	[func_retval0+8], %r46;
	ret;

}


// ===== COMPILED SASS (sm_100) =====

	.target	sm_100

	.elftype	@"ET_EXEC"


//--------------------- .note.nv.tkinfo           --------------------------
	.section	.note.nv.tkinfo,"",@"SHT_NOTE"
	.sectionflags	@"SHF_NOTE_NV_TKINFO"
	.tkinfo
        /*0018*/ 	.word	0x00000002
        /*0030*/ 	.string	""
        /*0030*/ 	.string	"ptxas"
        /*0030*/ 	.string	"Cuda compilation tools, release 13.0, V13.0.88"
        /*0030*/ 	.string	"Build cuda_13.0.r13.0/compiler.36424714_0"
        /*0030*/ 	.string	"-arch sm_100 -m 64 "



//--------------------- .note.nv.cuinfo           --------------------------
	.section	.note.nv.cuinfo,"",@"SHT_NOTE"
	.sectionflags	@"SHF_NOTE_NV_CUINFO"
        /*0018*/ 	.short	0x0002
        /*001a*/ 	.short	0x0064
        /*001c*/ 	.short	0x0082
	.zero		2


//--------------------- .nv.info                  --------------------------
	.section	.nv.info,"",@"SHT_CUDA_INFO"
	.align	4


	//----- nvinfo : EIATTR_REGCOUNT
	.align		4
        /*0000*/ 	.byte	0x04, 0x2f
        /*0002*/ 	.short	(.L_3 - .L_2)
	.align		4
.L_2:
        /*0004*/ 	.word	index@(_Z18integrateGeodesicsP3Rayidd)
        /*0008*/ 	.word	0x00000058


	//----- nvinfo : EIATTR_FRAME_SIZE
	.align		4
.L_3:
        /*000c*/ 	.byte	0x04, 0x11
        /*000e*/ 	.short	(.L_5 - .L_4)
	.align		4
.L_4:
        /*0010*/ 	.word	index@($_Z18integrateGeodesicsP3Rayidd$__internal_trig_reduction_slowpathd)
        /*0014*/ 	.word	0x00000028


	//----- nvinfo : EIATTR_FRAME_SIZE
	.align		4
.L_5:
        /*0018*/ 	.byte	0x04, 0x11
        /*001a*/ 	.short	(.L_7 - .L_6)
	.align		4
.L_6:
        /*001c*/ 	.word	index@($__internal_0_$__cuda_sm20_div_rn_f64_full)
        /*0020*/ 	.word	0x00000028


	//----- nvinfo : EIATTR_FRAME_SIZE
	.align		4
.L_7:
        /*0024*/ 	.byte	0x04, 0x11
        /*0026*/ 	.short	(.L_9 - .L_8)
	.align		4
.L_8:
        /*0028*/ 	.word	index@(_Z18integrateGeodesicsP3Rayidd)
        /*002c*/ 	.word	0x00000028


	//----- nvinfo : EIATTR_MIN_STACK_SIZE
	.align		4
.L_9:
        /*0030*/ 	.byte	0x04, 0x12
        /*0032*/ 	.short	(.L_11 - .L_10)
	.align		4
.L_10:
        /*0034*/ 	.word	index@(_Z18integrateGeodesicsP3Rayidd)
        /*0038*/ 	.word	0x00000028
.L_11:


//--------------------- .nv.compat                --------------------------
	.section	.nv.compat,"",@"SHT_CUDA_COMPAT_INFO"
	.align	4
        /*0000*/ 	.byte	0x02, 0x09, 0x00, 0x00, 0x02, 0x02, 0x01, 0x00, 0x02, 0x05, 0x05, 0x00, 0x03, 0x07, 0x01, 0x01
        /*0010*/ 	.byte	0x02, 0x03, 0x00, 0x00, 0x02, 0x06, 0x01, 0x00, 0x04, 0x0b, 0x08, 0x00, 0x01, 0x00, 0x00, 0x00
        /*0020*/ 	.byte	0x00, 0x00, 0x00, 0x00


//--------------------- .nv.info._Z18integrateGeodesicsP3Rayidd --------------------------
	.section	.nv.info._Z18integrateGeodesicsP3Rayidd,"",@"SHT_CUDA_INFO"
	.sectionflags	@""
	.align	4


	//----- nvinfo : EIATTR_CUDA_API_VERSION
	.align		4
        /*0000*/ 	.byte	0x04, 0x37
        /*0002*/ 	.short	(.L_13 - .L_12)
.L_12:
        /*0004*/ 	.word	0x00000082


	//----- nvinfo : EIATTR_KPARAM_INFO
	.align		4
.L_13:
        /*0008*/ 	.byte	0x04, 0x17
        /*000a*/ 	.short	(.L_15 - .L_14)
.L_14:
        /*000c*/ 	.word	0x00000000
        /*0010*/ 	.short	0x0003
        /*0012*/ 	.short	0x0018
        /*0014*/ 	.byte	0x00, 0xf0, 0x21, 0x00


	//----- nvinfo : EIATTR_KPARAM_INFO
	.align		4
.L_15:
        /*0018*/ 	.byte	0x04, 0x17
        /*001a*/ 	.short	(.L_17 - .L_16)
.L_16:
        /*001c*/ 	.word	0x00000000
        /*0020*/ 	.short	0x0002
        /*0022*/ 	.short	0x0010
        /*0024*/ 	.byte	0x00, 0xf0, 0x21, 0x00


	//----- nvinfo : EIATTR_KPARAM_INFO
	.align		4
.L_17:
        /*0028*/ 	.byte	0x04, 0x17
        /*002a*/ 	.short	(.L_19 - .L_18)
.L_18:
        /*002c*/ 	.word	0x00000000
        /*0030*/ 	.short	0x0001
        /*0032*/ 	.short	0x0008
        /*0034*/ 	.byte	0x00, 0xf0, 0x11, 0x00


	//----- nvinfo : EIATTR_KPARAM_INFO
	.align		4
.L_19:
        /*0038*/ 	.byte	0x04, 0x17
        /*003a*/ 	.short	(.L_21 - .L_20)
.L_20:
        /*003c*/ 	.word	0x00000000
        /*0040*/ 	.short	0x0000
        /*0042*/ 	.short	0x0000
        /*0044*/ 	.byte	0x00, 0xf5, 0x21, 0x00


	//----- nvinfo : EIATTR_SPARSE_MMA_MASK
	.align		4
.L_21:
        /*0048*/ 	.byte	0x03, 0x50
        /*004a*/ 	.short	0x0000


	//----- nvinfo : EIATTR_MAXREG_COUNT
	.align		4
        /*004c*/ 	.byte	0x03, 0x1b
        /*004e*/ 	.short	0x00ff


	//----- nvinfo : EIATTR_MERCURY_ISA_VERSION
	.align		4
        /*0050*/ 	.byte	0x03, 0x5f
        /*0052*/ 	.short	0x0101


	//----- nvinfo : EIATTR_VRC_CTA_INIT_COUNT
	.align		4
        /*0054*/ 	.byte	0x02, 0x4a
	.zero		1
	.zero		1


	//----- nvinfo : EIATTR_EXIT_INSTR_OFFSETS
	.align		4
        /*0058*/ 	.byte	0x04, 0x1c
        /*005a*/ 	.short	(.L_23 - .L_22)


	//   ....[0]....
.L_22:
        /*005c*/ 	.word	0x00000080


	//   ....[1]....
        /*0060*/ 	.word	0x000051e0


	//----- nvinfo : EIATTR_CRS_STACK_SIZE
	.align		4
.L_23:
        /*0064*/ 	.byte	0x04, 0x1e
        /*0066*/ 	.short	(.L_25 - .L_24)
.L_24:
        /*0068*/ 	.word	0x00000000


	//----- nvinfo : EIATTR_CBANK_PARAM_SIZE
	.align		4
.L_25:
        /*006c*/ 	.byte	0x03, 0x19
        /*006e*/ 	.short	0x0020


	//----- nvinfo : EIATTR_PARAM_CBANK
	.align		4
        /*0070*/ 	.byte	0x04, 0x0a
        /*0072*/ 	.short	(.L_27 - .L_26)
	.align		4
.L_26:
        /*0074*/ 	.word	index@(.nv.constant0._Z18integrateGeodesicsP3Rayidd)
        /*0078*/ 	.short	0x0380
        /*007a*/ 	.short	0x0020


	//----- nvinfo : EIATTR_SW_WAR
	.align		4
.L_27:
        /*007c*/ 	.byte	0x04, 0x36
        /*007e*/ 	.short	(.L_29 - .L_28)
.L_28:
        /*0080*/ 	.word	0x00000008
.L_29:


//--------------------- .nv.callgraph             --------------------------
	.section	.nv.callgraph,"",@"SHT_CUDA_CALLGRAPH"
	.align	4
	.sectionentsize	8
	.align		4
        /*0000*/ 	.word	0x00000000
	.align		4
        /*0004*/ 	.word	0xffffffff
	.align		4
        /*0008*/ 	.word	0x00000000
	.align		4
        /*000c*/ 	.word	0xfffffffe
	.align		4
        /*0010*/ 	.word	0x00000000
	.align		4
        /*0014*/ 	.word	0xfffffffd
	.align		4
        /*0018*/ 	.word	0x00000000
	.align		4
        /*001c*/ 	.word	0xfffffffc


//--------------------- .nv.constant4             --------------------------
	.section	.nv.constant4,"a",@progbits
	.align	8
	.align		8
.nv.constant4:
        /*0000*/ 	.dword	__cudart_i2opi_d
	.align		8
        /*0008*/ 	.dword	__cudart_sin_cos_coeffs


//--------------------- .text._Z18integrateGeodesicsP3Rayidd --------------------------
	.section	.text._Z18integrateGeodesicsP3Rayidd,"ax",@progbits
	.align	128
        .global         _Z18integrateGeodesicsP3Rayidd
        .type           _Z18integrateGeodesicsP3Rayidd,@function
        .size           _Z18integrateGeodesicsP3Rayidd,(.L_x_96 - _Z18integrateGeodesicsP3Rayidd)
        .other          _Z18integrateGeodesicsP3Rayidd,@"STO_CUDA_ENTRY STV_DEFAULT"
_Z18integrateGeodesicsP3Rayidd:
.text._Z18integrateGeodesicsP3Rayidd:
[----:B------:R-:W0:Y:S01]  /*0000*/  LDC R1, c[0x0][0x37c] ;  /* 0x0000df00ff017b82 */ /* 0x000e220000000800 */
[----:B------:R-:W1:Y:S07]  /*0010*/  S2R R0, SR_TID.X ;  /* 0x0000000000007919 */ /* 0x000e6e0000002100 */
[----:B------:R-:W1:Y:S01]  /*0020*/  S2UR UR4, SR_CTAID.X ;  /* 0x00000000000479c3 */ /* 0x000e620000002500 */
[----:B------:R-:W2:Y:S01]  /*0030*/  LDCU UR5, c[0x0][0x388] ;  /* 0x00007100ff0577ac */ /* 0x000ea20008000800 */
[----:B0-----:R-:W-:-:S06]  /*0040*/  VIADD R1, R1, 0xffffffd8 ;  /* 0xffffffd801017836 */ /* 0x001fcc0000000000 */
[----:B------:R-:W1:Y:S02]  /*0050*/  LDC R11, c[0x0][0x360] ;  /* 0x0000d800ff0b7b82 */ /* 0x000e640000000800 */
[----:B-1----:R-:W-:-:S05]  /*0060*/  IMAD R11, R11, UR4, R0 ;  /* 0x000000040b0b7c24 */ /* 0x002fca000f8e0200 */
[----:B--2---:R-:W-:-:S13]  /*0070*/  ISETP.GE.AND P0, PT, R11, UR5, PT ;  /* 0x000000050b007c0c */ /* 0x004fda000bf06270 */
[----:B------:R-:W-:Y:S05]  /*0080*/  @P0 EXIT ;  /* 0x000000000000094d */ /* 0x000fea0003800000 */
[----:B------:R-:W0:Y:S01]  /*0090*/  MUFU.RCP64H R3, 6 ;  /* 0x4018000000037908 */ /* 0x000e220000001800 */
[----:B------:R-:W-:Y:S01]  /*00a0*/  IMAD.MOV.U32 R6, RZ, RZ, 0x0 ;  /* 0x00000000ff067424 */ /* 0x000fe200078e00ff */
[----:B------:R-:W1:Y:S01]  /*00b0*/  LDC.64 R8, c[0x0][0x390] ;  /* 0x0000e400ff087b82 */ /* 0x000e620000000a00 */
[----:B------:R-:W-:Y:S01]  /*00c0*/  IMAD.MOV.U32 R7, RZ, RZ, 0x40180000 ;  /* 0x40180000ff077424 */ /* 0x000fe200078e00ff */
[----:B------:R-:W2:Y:S01]  /*00d0*/  LDCU.64 UR6, c[0x0][0x358] ;  /* 0x00006b00ff0677ac */ /* 0x000ea20008000a00 */
[----:B------:R-:W-:-:S05]  /*00e0*/  IMAD.MOV.U32 R2, RZ, RZ, 0x1 ;  /* 0x00000001ff027424 */ /* 0x000fca00078e00ff */
[----:B------:R-:W3:Y:S01]  /*00f0*/  LDC R10, c[0x0][0x394] ;  /* 0x0000e500ff0a7b82 */ /* 0x000ee20000000800 */
[----:B0-----:R-:W-:-:S07]  /*0100*/  DFMA R4, R2, -R6, 1 ;  /* 0x3ff000000204742b */ /* 0x001fce0000000806 */
[----:B------:R-:W0:Y:S01]  /*0110*/  LDC.64 R16, c[0x0][0x380] ;  /* 0x0000e000ff107b82 */ /* 0x000e220000000a00 */
[----:B------:R-:W-:-:S08]  /*0120*/  DFMA R4, R4, R4, R4 ;  /* 0x000000040404722b */ /* 0x000fd00000000004 */
[----:B------:R-:W-:Y:S01]  /*0130*/  DFMA R4, R2, R4, R2 ;  /* 0x000000040204722b */ /* 0x000fe20000000002 */
[----:B---3--:R-:W-:-:S07]  /*0140*/  FSETP.GEU.AND P1, PT, |R10|, 6.5827683646048100446e-37, PT ;  /* 0x036000000a00780b */ /* 0x008fce0003f2e200 */
[----:B------:R-:W-:Y:S01]  /*0150*/  DFMA R2, R4, -R6, 1 ;  /* 0x3ff000000402742b */ /* 0x000fe20000000806 */
[----:B0-----:R-:W-:-:S07]  /*0160*/  IMAD.WIDE R16, R11, 0x58, R16 ;  /* 0x000000580b107825 */ /* 0x001fce00078e0210 */
[----:B------:R-:W-:-:S08]  /*0170*/  DFMA R2, R4, R2, R4 ;  /* 0x000000020402722b */ /* 0x000fd00000000004 */
[----:B-1----:R-:W-:-:S08]  /*0180*/  DMUL R4, R2, R8 ;  /* 0x0000000802047228 */ /* 0x002fd00000000000 */
[----:B------:R-:W-:-:S08]  /*0190*/  DFMA R6, R4, -6, R8 ;  /* 0xc01800000406782b */ /* 0x000fd00000000008 */
[----:B------:R-:W-:-:S10]  /*01a0*/  DFMA R2, R2, R6, R4 ;  /* 0x000000060202722b */ /* 0x000fd40000000004 */
[----:B------:R-:W-:-:S05]  /*01b0*/  FFMA R0, RZ, 2.375, R3 ;  /* 0x40180000ff007823 */ /* 0x000fca0000000003 */
[----:B------:R-:W-:-:S13]  /*01c0*/  FSETP.GT.AND P0, PT, |R0|, 1.469367938527859385e-39, PT ;  /* 0x001000000000780b */ /* 0x000fda0003f04200 */
[----:B--2---:R-:W-:Y:S05]  /*01d0*/  @P0 BRA P1, `(.L_x_0) ;  /* 0x0000000000240947 */ /* 0x004fea0000800000 */
[----:B------:R-:W0:Y:S01]  /*01e0*/  LDCU.64 UR4, c[0x0][0x390] ;  /* 0x00007200ff0477ac */ /* 0x000e220008000a00 */
[----:B------:R-:W-:Y:S01]  /*01f0*/  IMAD.MOV.U32 R12, RZ, RZ, RZ ;  /* 0x000000ffff0c7224 */ /* 0x000fe200078e00ff */
[----:B------:R-:W-:Y:S01]  /*0200*/  MOV R0, 0x250 ;  /* 0x0000025000007802 */ /* 0x000fe20000000f00 */
[----:B------:R-:W-:Y:S02]  /*0210*/  IMAD.MOV.U32 R13, RZ, RZ, 0x40180000 ;  /* 0x40180000ff0d7424 */ /* 0x000fe400078e00ff */
[----:B0-----:R-:W-:Y:S02]  /*0220*/  IMAD.U32 R6, RZ, RZ, UR4 ;  /* 0x00000004ff067e24 */ /* 0x001fe4000f8e00ff */
[----:B------:R-:W-:-:S07]  /*0230*/  IMAD.U32 R7, RZ, RZ, UR5 ;  /* 0x00000005ff077e24 */ /* 0x000fce000f8e00ff */
[----:B------:R-:W-:Y:S05]  /*0240*/  CALL.REL.NOINC `($__internal_0_$__cuda_sm20_div_rn_f64_full) ;  /* 0x0000004c00e87944 */ /* 0x000fea0003c00000 */
[----:B------:R-:W-:Y:S02]  /*0250*/  IMAD.MOV.U32 R2, RZ, RZ, R6 ;  /* 0x000000ffff027224 */ /* 0x000fe400078e0006 */
[----:B------:R-:W-:-:S07]  /*0260*/  IMAD.MOV.U32 R3, RZ, RZ, R7 ;  /* 0x000000ffff037224 */ /* 0x000fce00078e0007 */
.L_x_0:
[----:B------:R0:W5:Y:S01]  /*0270*/  LDG.E.64 R18, desc[UR6][R16.64+0x18] ;  /* 0x0000180610127981 */ /* 0x000162000c1e1b00 */
[----:B------:R-:W1:Y:S03]  /*0280*/  LDCU.64 UR12, c[0x0][0x398] ;  /* 0x00007300ff0c77ac */ /* 0x000e660008000a00 */
[----:B------:R0:W5:Y:S01]  /*0290*/  LDG.E.64 R20, desc[UR6][R16.64+0x20] ;  /* 0x0000200610147981 */ /* 0x000162000c1e1b00 */
[----:B------:R-:W2:Y:S03]  /*02a0*/  LDCU.64 UR14, c[0x4][0x8] ;  /* 0x01000100ff0e77ac */ /* 0x000ea60008000a00 */
[----:B------:R0:W5:Y:S01]  /*02b0*/  LDG.E.64 R22, desc[UR6][R16.64+0x30] ;  /* 0x0000300610167981 */ /* 0x000162000c1e1b00 */
[----:B------:R-:W3:Y:S03]  /*02c0*/  LDCU.128 UR8, c[0x0][0x390] ;  /* 0x00007200ff0877ac */ /* 0x000ee60008000c00 */
[----:B------:R0:W5:Y:S04]  /*02d0*/  LDG.E.64 R24, desc[UR6][R16.64+0x38] ;  /* 0x0000380610187981 */ /* 0x000168000c1e1b00 */
[----:B------:R0:W5:Y:S04]  /*02e0*/  LDG.E.64 R26, desc[UR6][R16.64+0x40] ;  /* 0x00004006101a7981 */ /* 0x000168000c1e1b00 */
[----:B------:R0:W5:Y:S01]  /*02f0*/  LDG.E.64 R28, desc[UR6][R16.64+0x48] ;  /* 0x00004806101c7981 */ /* 0x000162000c1e1b00 */
[----:B-1----:R-:W-:-:S05]  /*0300*/  UMOV UR4, URZ ;  /* 0x000000ff00047c82 */ /* 0x002fca0008000000 */
.L_x_81:
[----:B-1---5:R-:W1:Y:S01]  /*0310*/  MUFU.RCP64H R5, R19 ;  /* 0x0000001300057308 */ /* 0x022e620000001800 */
[----:B------:R-:W-:Y:S01]  /*0320*/  IMAD.MOV.U32 R4, RZ, RZ, 0x1 ;  /* 0x00000001ff047424 */ /* 0x000fe200078e00ff */
[----:B------:R-:W4:Y:S01]  /*0330*/  LDC R0, c[0x0][0x39c] ;  /* 0x0000e700ff007b82 */ /* 0x000f220000000800 */
[----:B------:R-:W-:Y:S04]  /*0340*/  BSSY.RECONVERGENT B1, `(.L_x_1) ;  /* 0x0000014000017945 */ /* 0x000fe80003800200 */
[----:B-1----:R-:W-:-:S08]  /*0350*/  DFMA R6, R4, -R18, 1 ;  /* 0x3ff000000406742b */ /* 0x002fd00000000812 */
[----:B------:R-:W-:Y:S01]  /*0360*/  DFMA R6, R6, R6, R6 ;  /* 0x000000060606722b */ /* 0x000fe20000000006 */
[----:B----4-:R-:W-:-:S07]  /*0370*/  FSETP.GEU.AND P1, PT, |R0|, 6.5827683646048100446e-37, PT ;  /* 0x036000000000780b */ /* 0x010fce0003f2e200 */
[----:B------:R-:W-:-:S08]  /*0380*/  DFMA R6, R4, R6, R4 ;  /* 0x000000060406722b */ /* 0x000fd00000000004 */
[----:B------:R-:W-:-:S08]  /*0390*/  DFMA R4, R6, -R18, 1 ;  /* 0x3ff000000604742b */ /* 0x000fd00000000812 */
[----:B------:R-:W-:-:S08]  /*03a0*/  DFMA R4, R6, R4, R6 ;  /* 0x000000040604722b */ /* 0x000fd00000000006 */
[----:B------:R-:W-:-:S08]  /*03b0*/  DMUL R6, R4, UR12 ;  /* 0x0000000c04067c28 */ /* 0x000fd00008000000 */
[----:B------:R-:W-:-:S08]  /*03c0*/  DFMA R8, R6, -R18, UR12 ;  /* 0x0000000c06087e2b */ /* 0x000fd00008000812 */
[----:B------:R-:W-:-:S10]  /*03d0*/  DFMA R6, R4, R8, R6 ;  /* 0x000000080406722b */ /* 0x000fd40000000006 */
[----:B------:R-:W-:-:S05]  /*03e0*/  FFMA R4, RZ, R19, R7 ;  /* 0x00000013ff047223 */ /* 0x000fca0000000007 */
[----:B------:R-:W-:-:S13]  /*03f0*/  FSETP.GT.AND P0, PT, |R4|, 1.469367938527859385e-39, PT ;  /* 0x001000000400780b */ /* 0x000fda0003f04200 */
[----:B------:R-:W-:Y:S05]  /*0400*/  @P0 BRA P1, `(.L_x_2) ;  /* 0x00000000001c0947 */ /* 0x000fea0000800000 */
[----:B------:R-:W1:Y:S01]  /*0410*/  LDCU.64 UR16, c[0x0][0x398] ;  /* 0x00007300ff1077ac */ /* 0x000e620008000a00 */
[----:B------:R-:W-:Y:S01]  /*0420*/  IMAD.MOV.U32 R12, RZ, RZ, R18 ;  /* 0x000000ffff0c7224 */ /* 0x000fe200078e0012 */
[----:B------:R-:W-:Y:S02]  /*0430*/  MOV R13, R19 ;  /* 0x00000013000d7202 */ /* 0x000fe40000000f00 */
[----:B------:R-:W-:Y:S01]  /*0440*/  MOV R0, 0x480 ;  /* 0x0000048000007802 */ /* 0x000fe20000000f00 */
[----:B-1----:R-:W-:Y:S02]  /*0450*/  IMAD.U32 R6, RZ, RZ, UR16 ;  /* 0x00000010ff067e24 */ /* 0x002fe4000f8e00ff */
[----:B------:R-:W-:-:S07]  /*0460*/  IMAD.U32 R7, RZ, RZ, UR17 ;  /* 0x00000011ff077e24 */ /* 0x000fce000f8e00ff */
[----:B0-23--:R-:W-:Y:S05]  /*0470*/  CALL.REL.NOINC `($__internal_0_$__cuda_sm20_div_rn_f64_full) ;  /* 0x0000004c005c7944 */ /* 0x00dfea0003c00000 */
.L_x_2:
[----:B--23--:R-:W-:Y:S05]  /*0480*/  BSYNC.RECONVERGENT B1 ;  /* 0x0000000000017941 */ /* 0x00cfea0003800200 */
.L_x_1:
[----:B------:R-:W-:Y:S01]  /*0490*/  DADD R30, -R6, 1 ;  /* 0x3ff00000061e7429 */ /* 0x000fe20000000100 */
[----:B------:R-:W-:Y:S01]  /*04a0*/  IMAD.MOV.U32 R4, RZ, RZ, 0x1 ;  /* 0x00000001ff047424 */ /* 0x000fe200078e00ff */
[----:B------:R-:W-:Y:S01]  /*04b0*/  FSETP.GEU.AND P1, PT, |R29|, 6.5827683646048100446e-37, PT ;  /* 0x036000001d00780b */ /* 0x000fe20003f2e200 */
[----:B------:R-:W-:Y:S03]  /*04c0*/  BSSY.RECONVERGENT B1, `(.L_x_3) ;  /* 0x0000015000017945 */ /* 0x000fe60003800200 */
[----:B------:R-:W1:Y:S02]  /*04d0*/  MUFU.RCP64H R5, R31 ;  /* 0x0000001f00057308 */ /* 0x000e640000001800 */
[----:B-1----:R-:W-:-:S08]  /*04e0*/  DFMA R6, -R30, R4, 1 ;  /* 0x3ff000001e06742b */ /* 0x002fd00000000104 */
[----:B------:R-:W-:-:S08]  /*04f0*/  DFMA R6, R6, R6, R6 ;  /* 0x000000060606722b */ /* 0x000fd00000000006 */
[----:B------:R-:W-:-:S08]  /*0500*/  DFMA R6, R4, R6, R4 ;  /* 0x000000060406722b */ /* 0x000fd00000000004 */
[----:B------:R-:W-:-:S08]  /*0510*/  DFMA R4, -R30, R6, 1 ;  /* 0x3ff000001e04742b */ /* 0x000fd00000000106 */
[----:B------:R-:W-:-:S08]  /*0520*/  DFMA R4, R6, R4, R6 ;  /* 0x000000040604722b */ /* 0x000fd00000000006 */
[----:B------:R-:W-:-:S08]  /*0530*/  DMUL R32, R28, R4 ;  /* 0x000000041c207228 */ /* 0x000fd00000000000 */
[----:B------:R-:W-:-:S08]  /*0540*/  DFMA R6, -R30, R32, R28 ;  /* 0x000000201e06722b */ /* 0x000fd0000000011c */
[----:B------:R-:W-:-:S10]  /*0550*/  DFMA R32, R4, R6, R32 ;  /* 0x000000060420722b */ /* 0x000fd40000000020 */
[----:B------:R-:W-:-:S05]  /*0560*/  FFMA R0, RZ, R31, R33 ;  /* 0x0000001fff007223 */ /* 0x000fca0000000021 */
[----:B------:R-:W-:-:S13]  /*0570*/  FSETP.GT.AND P0, PT, |R0|, 1.469367938527859385e-39, PT ;  /* 0x001000000000780b */ /* 0x000fda0003f04200 */
[----:B------:R-:W-:Y:S05]  /*0580*/  @P0 BRA P1, `(.L_x_4) ;  /* 0x0000000000200947 */ /* 0x000fea0000800000 */
[----:B------:R-:W-:Y:S01]  /*0590*/  IMAD.MOV.U32 R6, RZ, RZ, R28 ;  /* 0x000000ffff067224 */ /* 0x000fe200078e001c */
[----:B------:R-:W-:Y:S01]  /*05a0*/  MOV R0, 0x5f0 ;  /* 0x000005f000007802 */ /* 0x000fe20000000f00 */
[----:B------:R-:W-:Y:S02]  /*05b0*/  IMAD.MOV.U32 R7, RZ, RZ, R29 ;  /* 0x000000ffff077224 */ /* 0x000fe400078e001d */
[----:B------:R-:W-:Y:S02]  /*05c0*/  IMAD.MOV.U32 R12, RZ, RZ, R30 ;  /* 0x000000ffff0c7224 */ /* 0x000fe400078e001e */
[----:B------:R-:W-:-:S07]  /*05d0*/  IMAD.MOV.U32 R13, RZ, RZ, R31 ;  /* 0x000000ffff0d7224 */ /* 0x000fce00078e001f */
[----:B0-----:R-:W-:Y:S05]  /*05e0*/  CALL.REL.NOINC `($__internal_0_$__cuda_sm20_div_rn_f64_full) ;  /* 0x0000004c00007944 */ /* 0x001fea0003c00000 */
[----:B------:R-:W-:Y:S02]  /*05f0*/  IMAD.MOV.U32 R32, RZ, RZ, R6 ;  /* 0x000000ffff207224 */ /* 0x000fe400078e0006 */
[----:B------:R-:W-:-:S07]  /*0600*/  IMAD.MOV.U32 R33, RZ, RZ, R7 ;  /* 0x000000ffff217224 */ /* 0x000fce00078e0007 */
.L_x_4:
[----:B------:R-:W-:Y:S05]  /*0610*/  BSYNC.RECONVERGENT B1 ;  /* 0x0000000000017941 */ /* 0x000fea0003800200 */
.L_x_3:
[----:B------:R-:W-:Y:S01]  /*0620*/  DADD R4, R18, R18 ;  /* 0x0000000012047229 */ /* 0x000fe20000000012 */
[----:B------:R-:W-:Y:S01]  /*0630*/  IMAD.MOV.U32 R6, RZ, RZ, 0x1 ;  /* 0x00000001ff067424 */ /* 0x000fe200078e00ff */
[----:B------:R-:W-:Y:S06]  /*0640*/  BSSY.RECONVERGENT B1, `(.L_x_5) ;  /* 0x0000016000017945 */ /* 0x000fec0003800200 */
[----:B------:R-:W-:-:S06]  /*0650*/  DMUL R4, R4, R18 ;  /* 0x0000001204047228 */ /* 0x000fcc0000000000 */
[----:B------:R-:W1:Y:S02]  /*0660*/  MUFU.RCP64H R7, R5 ;  /* 0x0000000500077308 */ /* 0x000e640000001800 */
[----:B-1----:R-:W-:-:S08]  /*0670*/  DFMA R8, -R4, R6, 1 ;  /* 0x3ff000000408742b */ /* 0x002fd00000000106 */
[----:B------:R-:W-:-:S08]  /*0680*/  DFMA R8, R8, R8, R8 ;  /* 0x000000080808722b */ /* 0x000fd00000000008 */
[----:B------:R-:W-:-:S08]  /*0690*/  DFMA R8, R6, R8, R6 ;  /* 0x000000080608722b */ /* 0x000fd00000000006 */
[----:B------:R-:W-:-:S08]  /*06a0*/  DFMA R6, -R4, R8, 1 ;  /* 0x3ff000000406742b */ /* 0x000fd00000000108 */
[----:B------:R-:W-:-:S08]  /*06b0*/  DFMA R6, R8, R6, R8 ;  /* 0x000000060806722b */ /* 0x000fd00000000008 */
[----:B------:R-:W-:-:S08]  /*06c0*/  DMUL R8, R6, -UR12 ;  /* 0x8000000c06087c28 */ /* 0x000fd00008000000 */
[----:B------:R-:W-:-:S08]  /*06d0*/  DFMA R10, -R4, R8, -UR12 ;  /* 0x8000000c040a7e2b */ /* 0x000fd00008000108 */
[----:B------:R-:W-:Y:S02]  /*06e0*/  DFMA R6, R6, R10, R8 ;  /* 0x0000000a0606722b */ /* 0x000fe40000000008 */
[----:B------:R-:W-:-:S08]  /*06f0*/  DADD R8, -RZ, -UR12 ;  /* 0x8000000cff087e29 */ /* 0x000fd00008000100 */
[----:B------:R-:W-:Y:S02]  /*0700*/  FFMA R0, RZ, R5, R7 ;  /* 0x00000005ff007223 */ /* 0x000fe40000000007 */
[----:B------:R-:W-:-:S03]  /*0710*/  FSETP.GEU.AND P1, PT, |R9|, 6.5827683646048100446e-37, PT ;  /* 0x036000000900780b */ /* 0x000fc60003f2e200 */
        /* <DEDUP_REMOVED lines=8> */
.L_x_6:
[----:B------:R-:W-:Y:S05]  /*07a0*/  BSYNC.RECONVERGENT B1 ;  /* 0x0000000000017941 */ /* 0x000fea0003800200 */
.L_x_5:
[C---:B------:R-:W-:Y:S01]  /*07b0*/  DMUL R12, R30.reuse, R4 ;  /* 0x000000041e0c7228 */ /* 0x040fe20000000000 */
[----:B------:R-:W1:Y:S01]  /*07c0*/  LDC R0, c[0x0][0x39c] ;  /* 0x0000e700ff007b82 */ /* 0x000e620000000800 */
[----:B------:R-:W-:Y:S01]  /*07d0*/  IMAD.MOV.U32 R4, RZ, RZ, 0x1 ;  /* 0x00000001ff047424 */ /* 0x000fe200078e00ff */
[----:B------:R-:W-:Y:S01]  /*07e0*/  DMUL R6, R30, R6 ;  /* 0x000000061e067228 */ /* 0x000fe20000000000 */
[----:B------:R-:W-:Y:S02]  /*07f0*/  BSSY.RECONVERGENT B1, `(.L_x_7) ;  /* 0x0000017000017945 */ /* 0x000fe40003800200 */
[----:B------:R-:W2:Y:S05]  /*0800*/  MUFU.RCP64H R5, R13 ;  /* 0x0000000d00057308 */ /* 0x000eaa0000001800 */
[----:B------:R-:W-:-:S08]  /*0810*/  DMUL R6, R6, R32 ;  /* 0x0000002006067228 */ /* 0x000fd00000000000 */
[----:B------:R-:W-:Y:S02]  /*0820*/  DMUL R30, R6, R32 ;  /* 0x00000020061e7228 */ /* 0x000fe40000000000 */
[----:B--2---:R-:W-:Y:S01]  /*0830*/  DFMA R8, -R12, R4, 1 ;  /* 0x3ff000000c08742b */ /* 0x004fe20000000104 */
[----:B-1----:R-:W-:-:S07]  /*0840*/  FSETP.GEU.AND P1, PT, |R0|, 6.5827683646048100446e-37, PT ;  /* 0x036000000000780b */ /* 0x002fce0003f2e200 */
[----:B------:R-:W-:-:S08]  /*0850*/  DFMA R8, R8, R8, R8 ;  /* 0x000000080808722b */ /* 0x000fd00000000008 */
[----:B------:R-:W-:-:S08]  /*0860*/  DFMA R8, R4, R8, R4 ;  /* 0x000000080408722b */ /* 0x000fd00000000004 */
[----:B------:R-:W-:-:S08]  /*0870*/  DFMA R4, -R12, R8, 1 ;  /* 0x3ff000000c04742b */ /* 0x000fd00000000108 */
[----:B------:R-:W-:-:S08]  /*0880*/  DFMA R4, R8, R4, R8 ;  /* 0x000000040804722b */ /* 0x000fd00000000008 */
[----:B------:R-:W-:-:S08]  /*0890*/  DMUL R8, R4, UR12 ;  /* 0x0000000c04087c28 */ /* 0x000fd00008000000 */
[----:B------:R-:W-:-:S08]  /*08a0*/  DFMA R10, -R12, R8, UR12 ;  /* 0x0000000c0c0a7e2b */ /* 0x000fd00008000108 */
[----:B------:R-:W-:-:S10]  /*08b0*/  DFMA R4, R4, R10, R8 ;  /* 0x0000000a0404722b */ /* 0x000fd40000000008 */
[----:B------:R-:W-:-:S05]  /*08c0*/  FFMA R8, RZ, R13, R5 ;  /* 0x0000000dff087223 */ /* 0x000fca0000000005 */
[----:B------:R-:W-:-:S13]  /*08d0*/  FSETP.GT.AND P0, PT, |R8|, 1.469367938527859385e-39, PT ;  /* 0x001000000800780b */ /* 0x000fda0003f04200 */
[----:B------:R-:W-:Y:S05]  /*08e0*/  @P0 BRA P1, `(.L_x_8) ;  /* 0x00000000001c0947 */ /* 0x000fea0000800000 */
[----:B------:R-:W1:Y:S01]  /*08f0*/  LDCU.64 UR16, c[0x0][0x398] ;  /* 0x00007300ff1077ac */ /* 0x000e620008000a00 */
[----:B------:R-:W-:Y:S02]  /*0900*/  MOV R0, 0x940 ;  /* 0x0000094000007802 */ /* 0x000fe40000000f00 */
[----:B-1----:R-:W-:Y:S01]  /*0910*/  MOV R6, UR16 ;  /* 0x0000001000067c02 */ /* 0x002fe20008000f00 */
[----:B------:R-:W-:-:S07]  /*0920*/  IMAD.U32 R7, RZ, RZ, UR17 ;  /* 0x00000011ff077e24 */ /* 0x000fce000f8e00ff */
[----:B0-----:R-:W-:Y:S05]  /*0930*/  CALL.REL.NOINC `($__internal_0_$__cuda_sm20_div_rn_f64_full) ;  /* 0x00000048002c7944 */ /* 0x001fea0003c00000 */
[----:B------:R-:W-:Y:S02]  /*0940*/  IMAD.MOV.U32 R4, RZ, RZ, R6 ;  /* 0x000000ffff047224 */ /* 0x000fe400078e0006 */
[----:B------:R-:W-:-:S07]  /*0950*/  IMAD.MOV.U32 R5, RZ, RZ, R7 ;  /* 0x000000ffff057224 */ /* 0x000fce00078e0007 */
.L_x_8:
[----:B------:R-:W-:Y:S05]  /*0960*/  BSYNC.RECONVERGENT B1 ;  /* 0x0000000000017941 */ /* 0x000fea0003800200 */
.L_x_7:
[----:B------:R-:W-:Y:S01]  /*0970*/  DSETP.NEU.AND P0, PT, |R20|, +INF , PT ;  /* 0x7ff000001400742a */ /* 0x000fe20003f0d200 */
[----:B------:R-:W-:Y:S01]  /*0980*/  BSSY.RECONVERGENT B2, `(.L_x_9) ;  /* 0x000001c000027945 */ /* 0x000fe20003800200 */
[----:B------:R-:W-:-:S08]  /*0990*/  DMUL R4, R4, R22 ;  /* 0x0000001604047228 */ /* 0x000fd00000000000 */
[----:B------:R-:W-:-:S04]  /*09a0*/  DFMA R30, R4, R22, R30 ;  /* 0x00000016041e722b */ /* 0x000fc8000000001e */
[----:B------:R-:W-:Y:S01]  /*09b0*/  @!P0 DMUL R12, RZ, R20 ;  /* 0x00000014ff0c8228 */ /* 0x000fe20000000000 */
[----:B------:R-:W-:Y:S01]  /*09c0*/  @!P0 IMAD.MOV.U32 R0, RZ, RZ, RZ ;  /* 0x000000ffff008224 */ /* 0x000fe200078e00ff */
[----:B------:R-:W-:Y:S09]  /*09d0*/  @!P0 BRA `(.L_x_10) ;  /* 0x0000000000588947 */ /* 0x000ff20003800000 */
[----:B------:R-:W-:Y:S01]  /*09e0*/  UMOV UR16, 0x6dc9c883 ;  /* 0x6dc9c88300107882 */ /* 0x000fe20000000000 */
[----:B------:R-:W-:Y:S01]  /*09f0*/  UMOV UR17, 0x3fe45f30 ;  /* 0x3fe45f3000117882 */ /* 0x000fe20000000000 */
[C---:B------:R-:W-:Y:S02]  /*0a00*/  DSETP.GE.AND P0, PT, |R20|.reuse, 2.14748364800000000000e+09, PT ;  /* 0x41e000001400742a */ /* 0x040fe40003f06200 */
[----:B------:R-:W-:Y:S01]  /*0a10*/  DMUL R4, R20, UR16 ;  /* 0x0000001014047c28 */ /* 0x000fe20008000000 */
[----:B------:R-:W-:Y:S01]  /*0a20*/  UMOV UR16, 0x54442d18 ;  /* 0x54442d1800107882 */ /* 0x000fe20000000000 */
[----:B------:R-:W-:-:S04]  /*0a30*/  UMOV UR17, 0x3ff921fb ;  /* 0x3ff921fb00117882 */ /* 0x000fc80000000000 */
[----:B------:R-:W1:Y:S08]  /*0a40*/  F2I.F64 R0, R4 ;  /* 0x0000000400007311 */ /* 0x000e700000301100 */
[----:B-1----:R-:W1:Y:S02]  /*0a50*/  I2F.F64 R12, R0 ;  /* 0x00000000000c7312 */ /* 0x002e640000201c00 */
[----:B-1----:R-:W-:Y:S01]  /*0a60*/  DFMA R6, R12, -UR16, R20 ;  /* 0x800000100c067c2b */ /* 0x002fe20008000014 */
[----:B------:R-:W-:Y:S01]  /*0a70*/  UMOV UR16, 0x33145c00 ;  /* 0x33145c0000107882 */ /* 0x000fe20000000000 */
[----:B------:R-:W-:-:S06]  /*0a80*/  UMOV UR17, 0x3c91a626 ;  /* 0x3c91a62600117882 */ /* 0x000fcc0000000000 */
[----:B------:R-:W-:Y:S01]  /*0a90*/  DFMA R6, R12, -UR16, R6 ;  /* 0x800000100c067c2b */ /* 0x000fe20008000006 */
[----:B------:R-:W-:Y:S01]  /*0aa0*/  UMOV UR16, 0x252049c0 ;  /* 0x252049c000107882 */ /* 0x000fe20000000000 */
[----:B------:R-:W-:-:S06]  /*0ab0*/  UMOV UR17, 0x397b839a ;  /* 0x397b839a00117882 */ /* 0x000fcc0000000000 */
[----:B------:R-:W-:Y:S01]  /*0ac0*/  DFMA R12, R12, -UR16, R6 ;  /* 0x800000100c0c7c2b */ /* 0x000fe20008000006 */
[----:B------:R-:W-:Y:S10]  /*0ad0*/  @!P0 BRA `(.L_x_10) ;  /* 0x0000000000188947 */ /* 0x000ff40003800000 */
[----:B------:R-:W-:Y:S01]  /*0ae0*/  IMAD.MOV.U32 R6, RZ, RZ, R20 ;  /* 0x000000ffff067224 */ /* 0x000fe200078e0014 */
[----:B------:R-:W-:Y:S01]  /*0af0*/  MOV R14, 0xb20 ;  /* 0x00000b20000e7802 */ /* 0x000fe20000000f00 */
[----:B------:R-:W-:-:S07]  /*0b00*/  IMAD.MOV.U32 R75, RZ, RZ, R21 ;  /* 0x000000ffff4b7224 */ /* 0x000fce00078e0015 */
[----:B0-----:R-:W-:Y:S05]  /*0b10*/  CALL.REL.NOINC `($_Z18integrateGeodesicsP3Rayidd$__internal_trig_reduction_slowpathd) ;  /* 0x0000004c00447944 */ /* 0x001fea0003c00000 */
[----:B------:R-:W-:Y:S02]  /*0b20*/  IMAD.MOV.U32 R12, RZ, RZ, R6 ;  /* 0x000000ffff0c7224 */ /* 0x000fe400078e0006 */
[----:B------:R-:W-:-:S07]  /*0b30*/  IMAD.MOV.U32 R13, RZ, RZ, R7 ;  /* 0x000000ffff0d7224 */ /* 0x000fce00078e0007 */
.L_x_10:
[----:B------:R-:W-:Y:S05]  /*0b40*/  BSYNC.RECONVERGENT B2 ;  /* 0x0000000000027941 */ /* 0x000fea0003800200 */
.L_x_9:
[----:B------:R-:W-:-:S05]  /*0b50*/  IMAD.SHL.U32 R4, R0, 0x40, RZ ;  /* 0x0000004000047824 */ /* 0x000fca00078e00ff */
[----:B------:R-:W-:-:S04]  /*0b60*/  LOP3.LUT R4, R4, 0x40, RZ, 0xc0, !PT ;  /* 0x0000004004047812 */ /* 0x000fc800078ec0ff */
[----:B------:R-:W-:-:S05]  /*0b70*/  IADD3 R14, P0, PT, R4, UR14, RZ ;  /* 0x0000000e040e7c10 */ /* 0x000fca000ff1e0ff */
[----:B------:R-:W-:-:S05]  /*0b80*/  IMAD.X R15, RZ, RZ, UR15, P0 ;  /* 0x0000000fff0f7e24 */ /* 0x000fca00080e06ff */
[----:B------:R-:W2:Y:S04]  /*0b90*/  LDG.E.128.CONSTANT R36, desc[UR6][R14.64] ;  /* 0x000000060e247981 */ /* 0x000ea8000c1e9d00 */
[----:B------:R-:W3:Y:S04]  /*0ba0*/  LDG.E.128.CONSTANT R8, desc[UR6][R14.64+0x10] ;  /* 0x000010060e087981 */ /* 0x000ee8000c1e9d00 */
[----:B------:R-:W4:Y:S01]  /*0bb0*/  LDG.E.128.CONSTANT R4, desc[UR6][R14.64+0x20] ;  /* 0x000020060e047981 */ /* 0x000f22000c1e9d00 */
[----:B------:R-:W-:Y:S01]  /*0bc0*/  LOP3.LUT R32, R0, 0x1, RZ, 0xc0, !PT ;  /* 0x0000000100207812 */ /* 0x000fe200078ec0ff */
[----:B------:R-:W-:Y:S01]  /*0bd0*/  IMAD.MOV.U32 R34, RZ, RZ, 0x20fd8164 ;  /* 0x20fd8164ff227424 */ /* 0x000fe200078e00ff */
[----:B------:R-:W-:Y:S01]  /*0be0*/  BSSY.RECONVERGENT B2, `(.L_x_11) ;  /* 0x0000036000027945 */ /* 0x000fe20003800200 */
[----:B------:R-:W-:Y:S01]  /*0bf0*/  IMAD.MOV.U32 R35, RZ, RZ, 0x3da8ff83 ;  /* 0x3da8ff83ff237424 */ /* 0x000fe200078e00ff */
[----:B------:R-:W-:Y:S01]  /*0c00*/  ISETP.NE.U32.AND P0, PT, R32, 0x1, PT ;  /* 0x000000012000780c */ /* 0x000fe20003f05070 */
[----:B------:R-:W-:-:S03]  /*0c10*/  DMUL R32, R12, R12 ;  /* 0x0000000c0c207228 */ /* 0x000fc60000000000 */
[----:B------:R-:W-:Y:S02]  /*0c20*/  FSEL R34, R34, -8.06006814911005101289e+34, !P0 ;  /* 0xf9785eba22227808 */ /* 0x000fe40004000000 */
[----:B------:R-:W-:-:S06]  /*0c30*/  FSEL R35, -R35, 0.11223486810922622681, !P0 ;  /* 0x3de5db6523237808 */ /* 0x000fcc0004000100 */
[----:B--2---:R-:W-:-:S08]  /*0c40*/  DFMA R36, R32, R34, R36 ;  /* 0x000000222024722b */ /* 0x004fd00000000024 */
[----:B------:R-:W-:-:S08]  /*0c50*/  DFMA R36, R32, R36, R38 ;  /* 0x000000242024722b */ /* 0x000fd00000000026 */
[----:B---3--:R-:W-:-:S08]  /*0c60*/  DFMA R8, R32, R36, R8 ;  /* 0x000000242008722b */ /* 0x008fd00000000008 */
[----:B------:R-:W-:-:S08]  /*0c70*/  DFMA R8, R32, R8, R10 ;  /* 0x000000082008722b */ /* 0x000fd0000000000a */
[----:B----4-:R-:W-:-:S08]  /*0c80*/  DFMA R4, R32, R8, R4 ;  /* 0x000000082004722b */ /* 0x010fd00000000004 */
[----:B------:R-:W-:-:S08]  /*0c90*/  DFMA R4, R32, R4, R6 ;  /* 0x000000042004722b */ /* 0x000fd00000000006 */
[----:B------:R-:W-:Y:S02]  /*0ca0*/  DFMA R12, R4, R12, R12 ;  /* 0x0000000c040c722b */ /* 0x000fe4000000000c */
[----:B------:R-:W-:-:S10]  /*0cb0*/  DFMA R4, R32, R4, 1 ;  /* 0x3ff000002004742b */ /* 0x000fd40000000004 */
[----:B------:R-:W-:Y:S02]  /*0cc0*/  FSEL R6, R4, R12, !P0 ;  /* 0x0000000c04067208 */ /* 0x000fe40004000000 */
[----:B------:R-:W-:Y:S02]  /*0cd0*/  FSEL R7, R5, R13, !P0 ;  /* 0x0000000d05077208 */ /* 0x000fe40004000000 */
[----:B------:R-:W-:-:S04]  /*0ce0*/  LOP3.LUT P0, RZ, R0, 0x2, RZ, 0xc0, !PT ;  /* 0x0000000200ff7812 */ /* 0x000fc8000780c0ff */
[----:B------:R-:W-:-:S10]  /*0cf0*/  DADD R4, RZ, -R6 ;  /* 0x00000000ff047229 */ /* 0x000fd40000000806 */
[----:B------:R-:W-:Y:S02]  /*0d00*/  FSEL R34, R6, R4, !P0 ;  /* 0x0000000406227208 */ /* 0x000fe40004000000 */
[----:B------:R-:W-:Y:S01]  /*0d10*/  FSEL R35, R7, R5, !P0 ;  /* 0x0000000507237208 */ /* 0x000fe20004000000 */
[----:B------:R-:W-:-:S05]  /*0d20*/  DSETP.NEU.AND P0, PT, |R20|, +INF , PT ;  /* 0x7ff000001400742a */ /* 0x000fca0003f0d200 */
[----:B------:R-:W-:-:S08]  /*0d30*/  DMUL R4, R34, R34 ;  /* 0x0000002222047228 */ /* 0x000fd00000000000 */
[----:B------:R-:W-:Y:S01]  /*0d40*/  DMUL R4, R4, R26 ;  /* 0x0000001a04047228 */ /* 0x000fe20000000000 */
[----:B------:R-:W-:Y:S01]  /*0d50*/  @!P0 IMAD.MOV.U32 R0, RZ, RZ, 0x1 ;  /* 0x00000001ff008424 */ /* 0x000fe200078e00ff */
[----:B------:R-:W-:-:S06]  /*0d60*/  @!P0 DMUL R32, RZ, R20 ;  /* 0x00000014ff208228 */ /* 0x000fcc0000000000 */
[----:B------:R-:W-:-:S08]  /*0d70*/  DMUL R4, R4, R26 ;  /* 0x0000001a04047228 */ /* 0x000fd00000000000 */
[----:B------:R-:W-:-:S08]  /*0d80*/  DFMA R4, R24, R24, R4 ;  /* 0x000000181804722b */ /* 0x000fd00000000004 */
[----:B------:R-:W-:Y:S01]  /*0d90*/  DFMA R30, R4, R18, R30 ;  /* 0x00000012041e722b */ /* 0x000fe2000000001e */
[----:B------:R-:W-:Y:S10]  /*0da0*/  @!P0 BRA `(.L_x_12) ;  /* 0x0000000000648947 */ /* 0x000ff40003800000 */
[----:B------:R-:W-:Y:S01]  /*0db0*/  UMOV UR16, 0x6dc9c883 ;  /* 0x6dc9c88300107882 */ /* 0x000fe20000000000 */
[----:B------:R-:W-:Y:S01]  /*0dc0*/  UMOV UR17, 0x3fe45f30 ;  /* 0x3fe45f3000117882 */ /* 0x000fe20000000000 */
[C---:B------:R-:W-:Y:S01]  /*0dd0*/  DSETP.GE.AND P0, PT, |R20|.reuse, 2.14748364800000000000e+09, PT ;  /* 0x41e000001400742a */ /* 0x040fe20003f06200 */
[----:B------:R-:W-:Y:S01]  /*0de0*/  BSSY.RECONVERGENT B3, `(.L_x_13) ;  /* 0x0000014000037945 */ /* 0x000fe20003800200 */
        /* <DEDUP_REMOVED lines=13> */
[----:B------:R-:W-:Y:S01]  /*0ec0*/  MOV R6, R20 ;  /* 0x0000001400067202 */ /* 0x000fe20000000f00 */
[----:B------:R-:W-:Y:S01]  /*0ed0*/  IMAD.MOV.U32 R75, RZ, RZ, R21 ;  /* 0x000000ffff4b7224 */ /* 0x000fe200078e0015 */
[----:B------:R-:W-:-:S07]  /*0ee0*/  MOV R14, 0xf00 ;  /* 0x00000f00000e7802 */ /* 0x000fce0000000f00 */
[----:B0-----:R-:W-:Y:S05]  /*0ef0*/  CALL.REL.NOINC `($_Z18integrateGeodesicsP3Rayidd$__internal_trig_reduction_slowpathd) ;  /* 0x00000048004c7944 */ /* 0x001fea0003c00000 */
[----:B------:R-:W-:Y:S02]  /*0f00*/  IMAD.MOV.U32 R32, RZ, RZ, R6 ;  /* 0x000000ffff207224 */ /* 0x000fe400078e0006 */
[----:B------:R-:W-:-:S07]  /*0f10*/  IMAD.MOV.U32 R33, RZ, RZ, R7 ;  /* 0x000000ffff217224 */ /* 0x000fce00078e0007 */
.L_x_14:
[----:B------:R-:W-:Y:S05]  /*0f20*/  BSYNC.RECONVERGENT B3 ;  /* 0x0000000000037941 */ /* 0x000fea0003800200 */
.L_x_13:
[----:B------:R-:W-:-:S07]  /*0f30*/  VIADD R0, R0, 0x1 ;  /* 0x0000000100007836 */ /* 0x000fce0000000000 */
.L_x_12:
[----:B------:R-:W-:Y:S05]  /*0f40*/  BSYNC.RECONVERGENT B2 ;  /* 0x0000000000027941 */ /* 0x000fea0003800200 */
.L_x_11:
        /* <DEDUP_REMOVED lines=9> */
[----:B------:R-:W1:Y:S01]  /*0fe0*/  MUFU.RCP64H R43, R19 ;  /* 0x00000013002b7308 */ /* 0x000e620000001800 */
[----:B------:R-:W-:Y:S01]  /*0ff0*/  IMAD.MOV.U32 R41, RZ, RZ, 0x3da8ff83 ;  /* 0x3da8ff83ff297424 */ /* 0x000fe200078e00ff */
[----:B------:R-:W-:Y:S01]  /*1000*/  ISETP.NE.U32.AND P0, PT, R38, 0x1, PT ;  /* 0x000000012600780c */ /* 0x000fe20003f05070 */
[----:B------:R-:W-:Y:S01]  /*1010*/  DMUL R38, R32, R32 ;  /* 0x0000002020267228 */ /* 0x000fe20000000000 */
[----:B------:R-:W-:Y:S01]  /*1020*/  IMAD.MOV.U32 R42, RZ, RZ, 0x1 ;  /* 0x00000001ff2a7424 */ /* 0x000fe200078e00ff */
[----:B------:R-:W-:Y:S01]  /*1030*/  BSSY.RECONVERGENT B1, `(.L_x_15) ;  /* 0x0000027000017945 */ /* 0x000fe20003800200 */
[----:B------:R-:W-:-:S02]  /*1040*/  FSEL R40, R40, -8.06006814911005101289e+34, !P0 ;  /* 0xf9785eba28287808 */ /* 0x000fc40004000000 */
[----:B------:R-:W-:-:S06]  /*1050*/  FSEL R41, -R41, 0.11223486810922622681, !P0 ;  /* 0x3de5db6529297808 */ /* 0x000fcc0004000100 */
[----:B--2---:R-:W-:-:S08]  /*1060*/  DFMA R12, R38, R40, R12 ;  /* 0x00000028260c722b */ /* 0x004fd0000000000c */
[----:B------:R-:W-:Y:S02]  /*1070*/  DFMA R12, R38, R12, R14 ;  /* 0x0000000c260c722b */ /* 0x000fe4000000000e */
[----:B-1----:R-:W-:-:S06]  /*1080*/  DFMA R14, R42, -R18, 1 ;  /* 0x3ff000002a0e742b */ /* 0x002fcc0000000812 */
[----:B---3--:R-:W-:Y:S02]  /*1090*/  DFMA R8, R38, R12, R8 ;  /* 0x0000000c2608722b */ /* 0x008fe40000000008 */
[----:B------:R-:W-:-:S06]  /*10a0*/  DFMA R14, R14, R14, R14 ;  /* 0x0000000e0e0e722b */ /* 0x000fcc000000000e */
[----:B------:R-:W-:Y:S02]  /*10b0*/  DFMA R8, R38, R8, R10 ;  /* 0x000000082608722b */ /* 0x000fe4000000000a */
[----:B------:R-:W-:-:S06]  /*10c0*/  DFMA R42, R42, R14, R42 ;  /* 0x0000000e2a2a722b */ /* 0x000fcc000000002a */
[----:B----4-:R-:W-:Y:S02]  /*10d0*/  DFMA R8, R38, R8, R4 ;  /* 0x000000082608722b */ /* 0x010fe40000000004 */
[----:B------:R-:W-:Y:S02]  /*10e0*/  DMUL R4, R22, -2 ;  /* 0xc000000016047828 */ /* 0x000fe40000000000 */
[----:B------:R-:W-:-:S04]  /*10f0*/  DFMA R10, R42, -R18, 1 ;  /* 0x3ff000002a0a742b */ /* 0x000fc80000000812 */
[----:B------:R-:W-:Y:S02]  /*1100*/  DFMA R6, R38, R8, R6 ;  /* 0x000000082606722b */ /* 0x000fe40000000006 */
[----:B------:R-:W-:Y:S02]  /*1110*/  DMUL R14, R4, R24 ;  /* 0x00000018040e7228 */ /* 0x000fe40000000000 */
[----:B------:R-:W-:-:S04]  /*1120*/  DFMA R42, R42, R10, R42 ;  /* 0x0000000a2a2a722b */ /* 0x000fc8000000002a */
[----:B------:R-:W-:Y:S02]  /*1130*/  DFMA R32, R6, R32, R32 ;  /* 0x000000200620722b */ /* 0x000fe40000000020 */
[----:B------:R-:W-:Y:S02]  /*1140*/  DFMA R6, R38, R6, 1 ;  /* 0x3ff000002606742b */ /* 0x000fe40000000006 */
[----:B------:R-:W-:Y:S01]  /*1150*/  DMUL R10, R42, R14 ;  /* 0x0000000e2a0a7228 */ /* 0x000fe20000000000 */
[----:B------:R-:W-:-:S07]  /*1160*/  FSETP.GEU.AND P1, PT, |R15|, 6.5827683646048100446e-37, PT ;  /* 0x036000000f00780b */ /* 0x000fce0003f2e200 */
[----:B------:R-:W-:Y:S02]  /*1170*/  FSEL R12, R6, R32, !P0 ;  /* 0x00000020060c7208 */ /* 0x000fe40004000000 */
[----:B------:R-:W-:Y:S01]  /*1180*/  FSEL R13, R7, R33, !P0 ;  /* 0x00000021070d7208 */ /* 0x000fe20004000000 */
[----:B------:R-:W-:Y:S01]  /*1190*/  DFMA R6, R10, -R18, R14 ;  /* 0x800000120a06722b */ /* 0x000fe2000000000e */
[----:B------:R-:W-:-:S04]  /*11a0*/  LOP3.LUT P0, RZ, R0, 0x2, RZ, 0xc0, !PT ;  /* 0x0000000200ff7812 */ /* 0x000fc8000780c0ff */
[----:B------:R-:W-:-:S03]  /*11b0*/  DADD R8, RZ, -R12 ;  /* 0x00000000ff087229 */ /* 0x000fc6000000080c */
[----:B------:R-:W-:-:S07]  /*11c0*/  DFMA R6, R42, R6, R10 ;  /* 0x000000062a06722b */ /* 0x000fce000000000a */
[----:B------:R-:W-:Y:S02]  /*11d0*/  FSEL R36, R12, R8, !P0 ;  /* 0x000000080c247208 */ /* 0x000fe40004000000 */
[----:B------:R-:W-:Y:S01]  /*11e0*/  FSEL R37, R13, R9, !P0 ;  /* 0x000000090d257208 */ /* 0x000fe20004000000 */
[----:B------:R-:W-:-:S05]  /*11f0*/  FFMA R0, RZ, R19, R7 ;  /* 0x00000013ff007223 */ /* 0x000fca0000000007 */
[----:B------:R-:W-:Y:S01]  /*1200*/  FSETP.GT.AND P0, PT, |R0|, 1.469367938527859385e-39, PT ;  /* 0x001000000000780b */ /* 0x000fe20003f04200 */
[----:B------:R-:W-:-:S08]  /*1210*/  DMUL R32, R34, R36 ;  /* 0x0000002422207228 */ /* 0x000fd00000000000 */
[----:B------:R-:W-:-:S04]  /*1220*/  DMUL R32, R32, R26 ;  /* 0x0000001a20207228 */ /* 0x000fc80000000000 */
[----:B------:R-:W-:Y:S07]  /*1230*/  @P0 BRA P1, `(.L_x_16) ;  /* 0x0000000000180947 */ /* 0x000fee0000800000 */
[----:B------:R-:W-:Y:S01]  /*1240*/  IMAD.MOV.U32 R6, RZ, RZ, R14 ;  /* 0x000000ffff067224 */ /* 0x000fe200078e000e */
[----:B------:R-:W-:Y:S01]  /*1250*/  MOV R0, 0x12a0 ;  /* 0x000012a000007802 */ /* 0x000fe20000000f00 */
[----:B------:R-:W-:Y:S02]  /*1260*/  IMAD.MOV.U32 R7, RZ, RZ, R15 ;  /* 0x000000ffff077224 */ /* 0x000fe400078e000f */
[----:B------:R-:W-:Y:S02]  /*1270*/  IMAD.MOV.U32 R12, RZ, RZ, R18 ;  /* 0x000000ffff0c7224 */ /* 0x000fe400078e0012 */
[----:B------:R-:W-:-:S07]  /*1280*/  IMAD.MOV.U32 R13, RZ, RZ, R19 ;  /* 0x000000ffff0d7224 */ /* 0x000fce00078e0013 */
[----:B0-----:R-:W-:Y:S05]  /*1290*/  CALL.REL.NOINC `($__internal_0_$__cuda_sm20_div_rn_f64_full) ;  /* 0x0000003c00d47944 */ /* 0x001fea0003c00000 */
.L_x_16:
[----:B------:R-:W-:Y:S05]  /*12a0*/  BSYNC.RECONVERGENT B1 ;  /* 0x0000000000017941 */ /* 0x000fea0003800200 */
.L_x_15:
[----:B------:R-:W1:Y:S01]  /*12b0*/  MUFU.RCP64H R9, R19 ;  /* 0x0000001300097308 */ /* 0x000e620000001800 */
[----:B------:R-:W-:Y:S01]  /*12c0*/  MOV R8, 0x1 ;  /* 0x0000000100087802 */ /* 0x000fe20000000f00 */
[----:B------:R-:W-:Y:S01]  /*12d0*/  BSSY.RECONVERGENT B1, `(.L_x_17) ;  /* 0x0000017000017945 */ /* 0x000fe20003800200 */
[----:B------:R-:W-:-:S04]  /*12e0*/  DFMA R32, R32, R26, R6 ;  /* 0x0000001a2020722b */ /* 0x000fc80000000006 */
[----:B-1----:R-:W-:-:S08]  /*12f0*/  DFMA R10, R8, -R18, 1 ;  /* 0x3ff00000080a742b */ /* 0x002fd00000000812 */
[----:B------:R-:W-:-:S08]  /*1300*/  DFMA R10, R10, R10, R10 ;  /* 0x0000000a0a0a722b */ /* 0x000fd0000000000a */
[----:B------:R-:W-:Y:S02]  /*1310*/  DFMA R8, R8, R10, R8 ;  /* 0x0000000a0808722b */ /* 0x000fe40000000008 */
[----:B------:R-:W-:-:S06]  /*1320*/  DMUL R10, R4, R26 ;  /* 0x0000001a040a7228 */ /* 0x000fcc0000000000 */
[----:B------:R-:W-:-:S04]  /*1330*/  DFMA R12, R8, -R18, 1 ;  /* 0x3ff00000080c742b */ /* 0x000fc80000000812 */
[----:B------:R-:W-:-:S04]  /*1340*/  FSETP.GEU.AND P1, PT, |R11|, 6.5827683646048100446e-37, PT ;  /* 0x036000000b00780b */ /* 0x000fc80003f2e200 */
[----:B------:R-:W-:-:S08]  /*1350*/  DFMA R12, R8, R12, R8 ;  /* 0x0000000c080c722b */ /* 0x000fd00000000008 */
[----:B------:R-:W-:-:S08]  /*1360*/  DMUL R4, R12, R10 ;  /* 0x0000000a0c047228 */ /* 0x000fd00000000000 */
[----:B------:R-:W-:-:S08]  /*1370*/  DFMA R8, R4, -R18, R10 ;  /* 0x800000120408722b */ /* 0x000fd0000000000a */
        /* <DEDUP_REMOVED lines=12> */
.L_x_18:
[----:B------:R-:W-:Y:S05]  /*1440*/  BSYNC.RECONVERGENT B1 ;  /* 0x0000000000017941 */ /* 0x000fea0003800200 */
.L_x_17:
[----:B------:R-:W1:Y:S01]  /*1450*/  MUFU.RCP64H R7, R35 ;  /* 0x0000002300077308 */ /* 0x000e620000001800 */
[----:B------:R-:W-:Y:S01]  /*1460*/  IMAD.MOV.U32 R6, RZ, RZ, 0x1 ;  /* 0x00000001ff067424 */ /* 0x000fe200078e00ff */
[----:B------:R-:W-:Y:S01]  /*1470*/  DADD R36, R36, R36 ;  /* 0x0000000024247229 */ /* 0x000fe20000000024 */
[----:B------:R-:W-:Y:S09]  /*1480*/  BSSY.RECONVERGENT B1, `(.L_x_19) ;  /* 0x0000013000017945 */ /* 0x000ff20003800200 */
[----:B------:R-:W-:Y:S01]  /*1490*/  FSETP.GEU.AND P1, PT, |R37|, 6.5827683646048100446e-37, PT ;  /* 0x036000002500780b */ /* 0x000fe20003f2e200 */
        /* <DEDUP_REMOVED lines=17> */
.L_x_20:
[----:B------:R-:W-:Y:S05]  /*15b0*/  BSYNC.RECONVERGENT B1 ;  /* 0x0000000000017941 */ /* 0x000fea0003800200 */
.L_x_19:
[----:B------:R-:W1:Y:S01]  /*15c0*/  LDC.64 R52, c[0x0][0x390] ;  /* 0x0000e400ff347b82 */ /* 0x000e620000000a00 */
[----:B------:R-:W-:Y:S01]  /*15d0*/  IMAD.MOV.U32 R8, RZ, RZ, 0x1 ;  /* 0x00000001ff087424 */ /* 0x000fe200078e00ff */
[----:B------:R-:W-:Y:S01]  /*15e0*/  DMUL R34, R6, R24 ;  /* 0x0000001806227228 */ /* 0x000fe20000000000 */
[----:B------:R-:W-:Y:S05]  /*15f0*/  BSSY.RECONVERGENT B1, `(.L_x_21) ;  /* 0x0000020000017945 */ /* 0x000fea0003800200 */
[----:B------:R-:W2:Y:S02]  /*1600*/  LDC.64 R12, c[0x0][0x398] ;  /* 0x0000e600ff0c7b82 */ /* 0x000ea40000000a00 */
[----:B------:R-:W-:-:S06]  /*1610*/  DFMA R34, R34, -R26, R4 ;  /* 0x8000001a2222722b */ /* 0x000fcc0000000004 */
[----:B------:R-:W3:Y:S01]  /*1620*/  LDC R0, c[0x0][0x39c] ;  /* 0x0000e700ff007b82 */ /* 0x000ee20000000800 */
[----:B-1----:R-:W-:-:S08]  /*1630*/  DMUL R52, R52, 0.5 ;  /* 0x3fe0000034347828 */ /* 0x002fd00000000000 */
[C---:B------:R-:W-:Y:S02]  /*1640*/  DFMA R46, R52.reuse, R22, R18 ;  /* 0x00000016342e722b */ /* 0x040fe40000000012 */
[----:B------:R-:W-:Y:S02]  /*1650*/  DFMA R44, R52, R24, R20 ;  /* 0x00000018342c722b */ /* 0x000fe40000000014 */
[-C--:B------:R-:W-:Y:S02]  /*1660*/  DFMA R36, R30, R52.reuse, R22 ;  /* 0x000000341e24722b */ /* 0x080fe40000000016 */
[----:B------:R-:W1:Y:S01]  /*1670*/  MUFU.RCP64H R9, R47 ;  /* 0x0000002f00097308 */ /* 0x000e620000001800 */
[-C--:B------:R-:W-:Y:S01]  /*1680*/  DFMA R38, R32, R52.reuse, R24 ;  /* 0x000000342026722b */ /* 0x080fe20000000018 */
[----:B---3--:R-:W-:Y:S01]  /*1690*/  FSETP.GEU.AND P1, PT, |R0|, 6.5827683646048100446e-37, PT ;  /* 0x036000000000780b */ /* 0x008fe20003f2e200 */
[----:B------:R-:W-:Y:S02]  /*16a0*/  DFMA R40, R34, R52, R26 ;  /* 0x000000342228722b */ /* 0x000fe4000000001a */
[----:B-1----:R-:W-:-:S08]  /*16b0*/  DFMA R10, -R46, R8, 1 ;  /* 0x3ff000002e0a742b */ /* 0x002fd00000000108 */
[----:B------:R-:W-:-:S08]  /*16c0*/  DFMA R10, R10, R10, R10 ;  /* 0x0000000a0a0a722b */ /* 0x000fd0000000000a */
[----:B------:R-:W-:-:S08]  /*16d0*/  DFMA R10, R8, R10, R8 ;  /* 0x0000000a080a722b */ /* 0x000fd00000000008 */
[----:B------:R-:W-:-:S08]  /*16e0*/  DFMA R8, -R46, R10, 1 ;  /* 0x3ff000002e08742b */ /* 0x000fd0000000010a */
[----:B------:R-:W-:-:S08]  /*16f0*/  DFMA R8, R10, R8, R10 ;  /* 0x000000080a08722b */ /* 0x000fd0000000000a */
[----:B--2---:R-:W-:-:S08]  /*1700*/  DMUL R42, R8, R12 ;  /* 0x0000000c082a7228 */ /* 0x004fd00000000000 */
[----:B------:R-:W-:-:S08]  /*1710*/  DFMA R10, -R46, R42, R12 ;  /* 0x0000002a2e0a722b */ /* 0x000fd0000000010c */
[----:B------:R-:W-:-:S10]  /*1720*/  DFMA R42, R8, R10, R42 ;  /* 0x0000000a082a722b */ /* 0x000fd4000000002a */
[----:B------:R-:W-:-:S05]  /*1730*/  FFMA R6, RZ, R47, R43 ;  /* 0x0000002fff067223 */ /* 0x000fca000000002b */
[----:B------:R-:W-:-:S13]  /*1740*/  FSETP.GT.AND P0, PT, |R6|, 1.469367938527859385e-39, PT ;  /* 0x001000000600780b */ /* 0x000fda0003f04200 */
[----:B------:R-:W-:Y:S05]  /*1750*/  @P0 BRA P1, `(.L_x_22) ;  /* 0x0000000000240947 */ /* 0x000fea0000800000 */
[----:B------:R-:W1:Y:S01]  /*1760*/  LDCU.64 UR16, c[0x0][0x398] ;  /* 0x00007300ff1077ac */ /* 0x000e620008000a00 */
[----:B------:R-:W-:Y:S01]  /*1770*/  IMAD.MOV.U32 R12, RZ, RZ, R46 ;  /* 0x000000ffff0c7224 */ /* 0x000fe200078e002e */
[----:B------:R-:W-:Y:S01]  /*1780*/  MOV R0, 0x17d0 ;  /* 0x000017d000007802 */ /* 0x000fe20000000f00 */
[----:B------:R-:W-:Y:S01]  /*1790*/  IMAD.MOV.U32 R13, RZ, RZ, R47 ;  /* 0x000000ffff0d7224 */ /* 0x000fe200078e002f */
[----:B-1----:R-:W-:Y:S01]  /*17a0*/  MOV R6, UR16 ;  /* 0x0000001000067c02 */ /* 0x002fe20008000f00 */
[----:B------:R-:W-:-:S07]  /*17b0*/  IMAD.U32 R7, RZ, RZ, UR17 ;  /* 0x00000011ff077e24 */ /* 0x000fce000f8e00ff */
[----:B0-----:R-:W-:Y:S05]  /*17c0*/  CALL.REL.NOINC `($__internal_0_$__cuda_sm20_div_rn_f64_full) ;  /* 0x0000003800887944 */ /* 0x001fea0003c00000 */
[----:B------:R-:W-:Y:S02]  /*17d0*/  IMAD.MOV.U32 R42, RZ, RZ, R6 ;  /* 0x000000ffff2a7224 */ /* 0x000fe400078e0006 */
[----:B------:R-:W-:-:S07]  /*17e0*/  IMAD.MOV.U32 R43, RZ, RZ, R7 ;  /* 0x000000ffff2b7224 */ /* 0x000fce00078e0007 */
.L_x_22:
[----:B------:R-:W-:Y:S05]  /*17f0*/  BSYNC.RECONVERGENT B1 ;  /* 0x0000000000017941 */ /* 0x000fea0003800200 */
.L_x_21:
        /* <DEDUP_REMOVED lines=24> */
.L_x_24:
[----:B------:R-:W-:Y:S05]  /*1980*/  BSYNC.RECONVERGENT B1 ;  /* 0x0000000000017941 */ /* 0x000fea0003800200 */
.L_x_23:
[C---:B------:R-:W-:Y:S01]  /*1990*/  DADD R4, R46.reuse, R46 ;  /* 0x000000002e047229 */ /* 0x040fe2000000002e */
        /* <DEDUP_REMOVED lines=18> */
[----:B------:R-:W-:Y:S01]  /*1ac0*/  MOV R7, R9 ;  /* 0x0000000900077202 */ /* 0x000fe20000000f00 */
[----:B------:R-:W-:Y:S01]  /*1ad0*/  IMAD.MOV.U32 R12, RZ, RZ, R4 ;  /* 0x000000ffff0c7224 */ /* 0x000fe200078e0004 */
[----:B------:R-:W-:Y:S01]  /*1ae0*/  MOV R0, 0x1b10 ;  /* 0x00001b1000007802 */ /* 0x000fe20000000f00 */
[----:B------:R-:W-:-:S07]  /*1af0*/  IMAD.MOV.U32 R13, RZ, RZ, R5 ;  /* 0x000000ffff0d7224 */ /* 0x000fce00078e0005 */
[----:B0-----:R-:W-:Y:S05]  /*1b00*/  CALL.REL.NOINC `($__internal_0_$__cuda_sm20_div_rn_f64_full) ;  /* 0x0000003400b87944 */ /* 0x001fea0003c00000 */
.L_x_26:
[----:B------:R-:W-:Y:S05]  /*1b10*/  BSYNC.RECONVERGENT B1 ;  /* 0x0000000000017941 */ /* 0x000fea0003800200 */
.L_x_25:
        /* <DEDUP_REMOVED lines=21> */
[----:B------:R-:W-:Y:S01]  /*1c70*/  MOV R0, 0x1cb0 ;  /* 0x00001cb000007802 */ /* 0x000fe20000000f00 */
[----:B-1----:R-:W-:Y:S02]  /*1c80*/  IMAD.U32 R6, RZ, RZ, UR16 ;  /* 0x00000010ff067e24 */ /* 0x002fe4000f8e00ff */
[----:B------:R-:W-:-:S07]  /*1c90*/  IMAD.U32 R7, RZ, RZ, UR17 ;  /* 0x00000011ff077e24 */ /* 0x000fce000f8e00ff */
[----:B0-----:R-:W-:Y:S05]  /*1ca0*/  CALL.REL.NOINC `($__internal_0_$__cuda_sm20_div_rn_f64_full) ;  /* 0x0000003400507944 */ /* 0x001fea0003c00000 */
[----:B------:R-:W-:Y:S02]  /*1cb0*/  IMAD.MOV.U32 R4, RZ, RZ, R6 ;  /* 0x000000ffff047224 */ /* 0x000fe400078e0006 */
[----:B------:R-:W-:-:S07]  /*1cc0*/  IMAD.MOV.U32 R5, RZ, RZ, R7 ;  /* 0x000000ffff057224 */ /* 0x000fce00078e0007 */
.L_x_28:
[----:B------:R-:W-:Y:S05]  /*1cd0*/  BSYNC.RECONVERGENT B1 ;  /* 0x0000000000017941 */ /* 0x000fea0003800200 */
.L_x_27:
        /* <DEDUP_REMOVED lines=29> */
.L_x_30:
[----:B------:R-:W-:Y:S05]  /*1eb0*/  BSYNC.RECONVERGENT B2 ;  /* 0x0000000000027941 */ /* 0x000fea0003800200 */
.L_x_29:
[----:B------:R-:W-:-:S05]  /*1ec0*/  IMAD.SHL.U32 R4, R0, 0x40, RZ ;  /* 0x0000004000047824 */ /* 0x000fca00078e00ff */
[----:B------:R-:W-:-:S04]  /*1ed0*/  LOP3.LUT R4, R4, 0x40, RZ, 0xc0, !PT ;  /* 0x0000004004047812 */ /* 0x000fc800078ec0ff */
[----:B------:R-:W-:-:S04]  /*1ee0*/  IADD3 R50, P0, PT, R4, UR14, RZ ;  /* 0x0000000e04327c10 */ /* 0x000fc8000ff1e0ff */
[----:B------:R-:W-:-:S05]  /*1ef0*/  IADD3.X R51, PT, PT, RZ, UR15, RZ, P0, !PT ;  /* 0x0000000fff337c10 */ /* 0x000fca00087fe4ff */
        /* <DEDUP_REMOVED lines=57> */
.L_x_34:
[----:B------:R-:W-:Y:S05]  /*2290*/  BSYNC.RECONVERGENT B3 ;  /* 0x0000000000037941 */ /* 0x000fea0003800200 */
.L_x_33:
[----:B------:R-:W-:-:S07]  /*22a0*/  VIADD R0, R0, 0x1 ;  /* 0x0000000100007836 */ /* 0x000fce0000000000 */
.L_x_32:
[----:B------:R-:W-:Y:S05]  /*22b0*/  BSYNC.RECONVERGENT B2 ;  /* 0x0000000000027941 */ /* 0x000fea0003800200 */
.L_x_31:
        /* <DEDUP_REMOVED lines=19> */
[----:B-1----:R-:W-:-:S06]  /*23f0*/  DFMA R10, -R46, R58, 1 ;  /* 0x3ff000002e0a742b */ /* 0x002fcc000000013a */
[----:B---3--:R-:W-:Y:S02]  /*2400*/  DFMA R8, R54, R8, R12 ;  /* 0x000000083608722b */ /* 0x008fe4000000000c */
[----:B------:R-:W-:-:S06]  /*2410*/  DFMA R10, R10, R10, R10 ;  /* 0x0000000a0a0a722b */ /* 0x000fcc000000000a */
[----:B------:R-:W-:Y:S02]  /*2420*/  DFMA R8, R54, R8, R14 ;  /* 0x000000083608722b */ /* 0x000fe4000000000e */
[----:B------:R-:W-:-:S06]  /*2430*/  DFMA R10, R58, R10, R58 ;  /* 0x0000000a3a0a722b */ /* 0x000fcc000000003a */
[----:B----4-:R-:W-:Y:S02]  /*2440*/  DFMA R8, R54, R8, R4 ;  /* 0x000000083608722b */ /* 0x010fe40000000004 */
[----:B------:R-:W-:Y:S02]  /*2450*/  DMUL R4, R36, -2 ;  /* 0xc000000024047828 */ /* 0x000fe40000000000 */
[----:B------:R-:W-:-:S04]  /*2460*/  DFMA R12, -R46, R10, 1 ;  /* 0x3ff000002e0c742b */ /* 0x000fc8000000010a */
        /* <DEDUP_REMOVED lines=9> */
[----:B------:R-:W-:Y:S01]  /*2500*/  DFMA R6, -R46, R10, R14 ;  /* 0x0000000a2e06722b */ /* 0x000fe2000000010e */
        /* <DEDUP_REMOVED lines=10> */
[----:B------:R-:W-:Y:S01]  /*25b0*/  MOV R6, R14 ;  /* 0x0000000e00067202 */ /* 0x000fe20000000f00 */
[----:B------:R-:W-:Y:S01]  /*25c0*/  IMAD.MOV.U32 R7, RZ, RZ, R15 ;  /* 0x000000ffff077224 */ /* 0x000fe200078e000f */
[----:B------:R-:W-:Y:S01]  /*25d0*/  MOV R0, 0x2610 ;  /* 0x0000261000007802 */ /* 0x000fe20000000f00 */
[----:B------:R-:W-:Y:S02]  /*25e0*/  IMAD.MOV.U32 R12, RZ, RZ, R46 ;  /* 0x000000ffff0c7224 */ /* 0x000fe400078e002e */
[----:B------:R-:W-:-:S07]  /*25f0*/  IMAD.MOV.U32 R13, RZ, RZ, R47 ;  /* 0x000000ffff0d7224 */ /* 0x000fce00078e002f */
[----:B0-----:R-:W-:Y:S05]  /*2600*/  CALL.REL.NOINC `($__internal_0_$__cuda_sm20_div_rn_f64_full) ;  /* 0x0000002800f87944 */ /* 0x001fea0003c00000 */
.L_x_36:
[----:B------:R-:W-:Y:S05]  /*2610*/  BSYNC.RECONVERGENT B1 ;  /* 0x0000000000017941 */ /* 0x000fea0003800200 */
.L_x_35:
[----:B------:R-:W1:Y:S01]  /*2620*/  MUFU.RCP64H R9, R47 ;  /* 0x0000002f00097308 */ /* 0x000e620000001800 */
[----:B------:R-:W-:Y:S01]  /*2630*/  IMAD.MOV.U32 R8, RZ, RZ, 0x1 ;  /* 0x00000001ff087424 */ /* 0x000fe200078e00ff */
[----:B------:R-:W-:Y:S01]  /*2640*/  BSSY.RECONVERGENT B1, `(.L_x_37) ;  /* 0x0000017000017945 */ /* 0x000fe20003800200 */
[----:B------:R-:W-:-:S04]  /*2650*/  DFMA R44, R40, R44, R6 ;  /* 0x0000002c282c722b */ /* 0x000fc80000000006 */
[----:B-1----:R-:W-:-:S08]  /*2660*/  DFMA R10, -R46, R8, 1 ;  /* 0x3ff000002e0a742b */ /* 0x002fd00000000108 */
[----:B------:R-:W-:-:S08]  /*2670*/  DFMA R10, R10, R10, R10 ;  /* 0x0000000a0a0a722b */ /* 0x000fd0000000000a */
[----:B------:R-:W-:Y:S02]  /*2680*/  DFMA R8, R8, R10, R8 ;  /* 0x0000000a0808722b */ /* 0x000fe40000000008 */
[----:B------:R-:W-:-:S06]  /*2690*/  DMUL R10, R40, R4 ;  /* 0x00000004280a7228 */ /* 0x000fcc0000000000 */
[----:B------:R-:W-:-:S04]  /*26a0*/  DFMA R12, -R46, R8, 1 ;  /* 0x3ff000002e0c742b */ /* 0x000fc80000000108 */
[----:B------:R-:W-:-:S04]  /*26b0*/  FSETP.GEU.AND P1, PT, |R11|, 6.5827683646048100446e-37, PT ;  /* 0x036000000b00780b */ /* 0x000fc80003f2e200 */
        /* <DEDUP_REMOVED lines=15> */
.L_x_38:
[----:B------:R-:W-:Y:S05]  /*27b0*/  BSYNC.RECONVERGENT B1 ;  /* 0x0000000000017941 */ /* 0x000fea0003800200 */
.L_x_37:
        /* <DEDUP_REMOVED lines=22> */
.L_x_40:
[----:B------:R-:W-:Y:S05]  /*2920*/  BSYNC.RECONVERGENT B1 ;  /* 0x0000000000017941 */ /* 0x000fea0003800200 */
.L_x_39:
[----:B------:R-:W-:Y:S01]  /*2930*/  DFMA R58, R52, R36, R18 ;  /* 0x00000024343a722b */ /* 0x000fe20000000012 */
[----:B------:R-:W-:Y:S01]  /*2940*/  IMAD.MOV.U32 R8, RZ, RZ, 0x1 ;  /* 0x00000001ff087424 */ /* 0x000fe200078e00ff */
[----:B------:R-:W1:Y:S01]  /*2950*/  LDC R0, c[0x0][0x39c] ;  /* 0x0000e700ff007b82 */ /* 0x000e620000000800 */
[----:B------:R-:W-:Y:S01]  /*2960*/  DMUL R46, R38, R6 ;  /* 0x00000006262e7228 */ /* 0x000fe20000000000 */
[----:B------:R-:W-:Y:S01]  /*2970*/  BSSY.RECONVERGENT B1, `(.L_x_41) ;  /* 0x000001c000017945 */ /* 0x000fe20003800200 */
[C---:B------:R-:W-:Y:S01]  /*2980*/  DFMA R56, R52.reuse, R38, R20 ;  /* 0x000000263438722b */ /* 0x040fe20000000014 */
[----:B------:R-:W2:Y:S01]  /*2990*/  MUFU.RCP64H R9, R59 ;  /* 0x0000003b00097308 */ /* 0x000ea20000001800 */
[C---:B------:R-:W-:Y:S02]  /*29a0*/  DFMA R48, R52.reuse, R42, R22 ;  /* 0x0000002a3430722b */ /* 0x040fe40000000016 */
[----:B------:R-:W-:Y:S02]  /*29b0*/  DFMA R50, R52, R44, R24 ;  /* 0x0000002c3432722b */ /* 0x000fe40000000018 */
[----:B------:R-:W-:-:S08]  /*29c0*/  DFMA R46, -R40, R46, R4 ;  /* 0x0000002e282e722b */ /* 0x000fd00000000104 */
[----:B------:R-:W-:Y:S02]  /*29d0*/  DFMA R52, R52, R46, R26 ;  /* 0x0000002e3434722b */ /* 0x000fe4000000001a */
        /* <DEDUP_REMOVED lines=13> */
[----:B------:R-:W-:Y:S01]  /*2ab0*/  IMAD.MOV.U32 R12, RZ, RZ, R58 ;  /* 0x000000ffff0c7224 */ /* 0x000fe200078e003a */
[----:B------:R-:W-:Y:S01]  /*2ac0*/  MOV R0, 0x2b10 ;  /* 0x00002b1000007802 */ /* 0x000fe20000000f00 */
[----:B------:R-:W-:Y:S02]  /*2ad0*/  IMAD.MOV.U32 R13, RZ, RZ, R59 ;  /* 0x000000ffff0d7224 */ /* 0x000fe400078e003b */
[----:B-1----:R-:W-:Y:S02]  /*2ae0*/  IMAD.U32 R6, RZ, RZ, UR16 ;  /* 0x00000010ff067e24 */ /* 0x002fe4000f8e00ff */
[----:B------:R-:W-:-:S07]  /*2af0*/  IMAD.U32 R7, RZ, RZ, UR17 ;  /* 0x00000011ff077e24 */ /* 0x000fce000f8e00ff */
[----:B0-----:R-:W-:Y:S05]  /*2b00*/  CALL.REL.NOINC `($__internal_0_$__cuda_sm20_div_rn_f64_full) ;  /* 0x0000002400b87944 */ /* 0x001fea0003c00000 */
[----:B------:R-:W-:Y:S02]  /*2b10*/  IMAD.MOV.U32 R54, RZ, RZ, R6 ;  /* 0x000000ffff367224 */ /* 0x000fe400078e0006 */
[----:B------:R-:W-:-:S07]  /*2b20*/  IMAD.MOV.U32 R55, RZ, RZ, R7 ;  /* 0x000000ffff377224 */ /* 0x000fce00078e0007 */
.L_x_42:
[----:B------:R-:W-:Y:S05]  /*2b30*/  BSYNC.RECONVERGENT B1 ;  /* 0x0000000000017941 */ /* 0x000fea0003800200 */
.L_x_41:
        /* <DEDUP_REMOVED lines=22> */
[----:B------:R-:W-:Y:S01]  /*2ca0*/  MOV R60, R6 ;  /* 0x00000006003c7202 */ /* 0x000fe20000000f00 */
[----:B------:R-:W-:-:S07]  /*2cb0*/  IMAD.MOV.U32 R61, RZ, RZ, R7 ;  /* 0x000000ffff3d7224 */ /* 0x000fce00078e0007 */
.L_x_44:
[----:B------:R-:W-:Y:S05]  /*2cc0*/  BSYNC.RECONVERGENT B1 ;  /* 0x0000000000017941 */ /* 0x000fea0003800200 */
.L_x_43:
        /* <DEDUP_REMOVED lines=24> */
.L_x_46:
[----:B------:R-:W-:Y:S05]  /*2e50*/  BSYNC.RECONVERGENT B1 ;  /* 0x0000000000017941 */ /* 0x000fea0003800200 */
.L_x_45:
        /* <DEDUP_REMOVED lines=27> */
.L_x_48:
[----:B------:R-:W-:Y:S05]  /*3010*/  BSYNC.RECONVERGENT B1 ;  /* 0x0000000000017941 */ /* 0x000fea0003800200 */
.L_x_47:
        /* <DEDUP_REMOVED lines=24> */
[----:B------:R-:W-:Y:S02]  /*31a0*/  MOV R75, R57 ;  /* 0x00000039004b7202 */ /* 0x000fe40000000f00 */
[----:B------:R-:W-:-:S07]  /*31b0*/  MOV R14, 0x31d0 ;  /* 0x000031d0000e7802 */ /* 0x000fce0000000f00 */
[----:B0-----:R-:W-:Y:S05]  /*31c0*/  CALL.REL.NOINC `($_Z18integrateGeodesicsP3Rayidd$__internal_trig_reduction_slowpathd) ;  /* 0x0000002400987944 */ /* 0x001fea0003c00000 */
[----:B------:R-:W-:Y:S02]  /*31d0*/  IMAD.MOV.U32 R60, RZ, RZ, R6 ;  /* 0x000000ffff3c7224 */ /* 0x000fe400078e0006 */
[----:B------:R-:W-:-:S07]  /*31e0*/  IMAD.MOV.U32 R61, RZ, RZ, R7 ;  /* 0x000000ffff3d7224 */ /* 0x000fce00078e0007 */
.L_x_50:
[----:B------:R-:W-:Y:S05]  /*31f0*/  BSYNC.RECONVERGENT B2 ;  /* 0x0000000000027941 */ /* 0x000fea0003800200 */
.L_x_49:
        /* <DEDUP_REMOVED lines=61> */
.L_x_54:
[----:B------:R-:W-:Y:S05]  /*35d0*/  BSYNC.RECONVERGENT B3 ;  /* 0x0000000000037941 */ /* 0x000fea0003800200 */
.L_x_53:
[----:B------:R-:W-:-:S07]  /*35e0*/  VIADD R0, R0, 0x1 ;  /* 0x0000000100007836 */ /* 0x000fce0000000000 */
.L_x_52:
[----:B------:R-:W-:Y:S05]  /*35f0*/  BSYNC.RECONVERGENT B2 ;  /* 0x0000000000027941 */ /* 0x000fea0003800200 */
.L_x_51:
        /* <DEDUP_REMOVED lines=34> */
[----:B------:R-:W-:Y:S01]  /*3820*/  DFMA R10, -R58, R6, R14 ;  /* 0x000000063a0a722b */ /* 0x000fe2000000010e */
[----:B------:R-:W-:Y:S02]  /*3830*/  FSEL R12, R12, R62, !P0 ;  /* 0x0000003e0c0c7208 */ /* 0x000fe40004000000 */
[----:B------:R-:W-:Y:S02]  /*3840*/  FSEL R13, R13, R63, !P0 ;  /* 0x0000003f0d0d7208 */ /* 0x000fe40004000000 */
[----:B------:R-:W-:-:S03]  /*3850*/  LOP3.LUT P0, RZ, R0, 0x2, RZ, 0xc0, !PT ;  /* 0x0000000200ff7812 */ /* 0x000fc6000780c0ff */
[----:B------:R-:W-:Y:S02]  /*3860*/  DFMA R6, R64, R10, R6 ;  /* 0x0000000a4006722b */ /* 0x000fe40000000006 */
[----:B------:R-:W-:-:S08]  /*3870*/  DADD R8, RZ, -R12 ;  /* 0x00000000ff087229 */ /* 0x000fd0000000080c */
[----:B------:R-:W-:Y:S02]  /*3880*/  FFMA R0, RZ, R59, R7 ;  /* 0x0000003bff007223 */ /* 0x000fe40000000007 */
[----:B------:R-:W-:Y:S02]  /*3890*/  FSEL R62, R12, R8, !P0 ;  /* 0x000000080c3e7208 */ /* 0x000fe40004000000 */
[----:B------:R-:W-:Y:S02]  /*38a0*/  FSEL R63, R13, R9, !P0 ;  /* 0x000000090d3f7208 */ /* 0x000fe40004000000 */
[----:B------:R-:W-:-:S04]  /*38b0*/  FSETP.GT.AND P0, PT, |R0|, 1.469367938527859385e-39, PT ;  /* 0x001000000000780b */ /* 0x000fc80003f04200 */
[----:B------:R-:W-:-:S08]  /*38c0*/  DMUL R56, R60, R62 ;  /* 0x0000003e3c387228 */ /* 0x000fd00000000000 */
[----:B------:R-:W-:Y:S01]  /*38d0*/  DMUL R56, R52, R56 ;  /* 0x0000003834387228 */ /* 0x000fe20000000000 */
[----:B------:R-:W-:Y:S10]  /*38e0*/  @P0 BRA P1, `(.L_x_56) ;  /* 0x0000000000180947 */ /* 0x000ff40000800000 */
[----:B------:R-:W-:Y:S01]  /*38f0*/  IMAD.MOV.U32 R6, RZ, RZ, R14 ;  /* 0x000000ffff067224 */ /* 0x000fe200078e000e */
[----:B------:R-:W-:Y:S01]  /*3900*/  MOV R0, 0x3950 ;  /* 0x0000395000007802 */ /* 0x000fe20000000f00 */
[----:B------:R-:W-:Y:S02]  /*3910*/  IMAD.MOV.U32 R7, RZ, RZ, R15 ;  /* 0x000000ffff077224 */ /* 0x000fe400078e000f */
[----:B------:R-:W-:Y:S02]  /*3920*/  IMAD.MOV.U32 R12, RZ, RZ, R58 ;  /* 0x000000ffff0c7224 */ /* 0x000fe400078e003a */
[----:B------:R-:W-:-:S07]  /*3930*/  IMAD.MOV.U32 R13, RZ, RZ, R59 ;  /* 0x000000ffff0d7224 */ /* 0x000fce00078e003b */
[----:B0-----:R-:W-:Y:S05]  /*3940*/  CALL.REL.NOINC `($__internal_0_$__cuda_sm20_div_rn_f64_full) ;  /* 0x0000001800287944 */ /* 0x001fea0003c00000 */
.L_x_56:
[----:B------:R-:W-:Y:S05]  /*3950*/  BSYNC.RECONVERGENT B1 ;  /* 0x0000000000017941 */ /* 0x000fea0003800200 */
.L_x_55:
        /* <DEDUP_REMOVED lines=23> */
[----:B------:R-:W-:Y:S01]  /*3ad0*/  IMAD.MOV.U32 R4, RZ, RZ, R6 ;  /* 0x000000ffff047224 */ /* 0x000fe200078e0006 */
[----:B------:R-:W-:-:S07]  /*3ae0*/  MOV R5, R7 ;  /* 0x0000000700057202 */ /* 0x000fce0000000f00 */
.L_x_58:
[----:B------:R-:W-:Y:S05]  /*3af0*/  BSYNC.RECONVERGENT B1 ;  /* 0x0000000000017941 */ /* 0x000fea0003800200 */
.L_x_57:
        /* <DEDUP_REMOVED lines=22> */
.L_x_60:
[----:B------:R-:W-:Y:S05]  /*3c60*/  BSYNC.RECONVERGENT B1 ;  /* 0x0000000000017941 */ /* 0x000fea0003800200 */
.L_x_59:
[----:B------:R-:W-:Y:S01]  /*3c70*/  DFMA R58, R48, UR8, R18 ;  /* 0x00000008303a7c2b */ /* 0x000fe20008000012 */
[----:B------:R-:W-:Y:S01]  /*3c80*/  IMAD.MOV.U32 R8, RZ, RZ, 0x1 ;  /* 0x00000001ff087424 */ /* 0x000fe200078e00ff */
[----:B------:R-:W1:Y:S01]  /*3c90*/  LDC R0, c[0x0][0x39c] ;  /* 0x0000e700ff007b82 */ /* 0x000e620000000800 */
[C---:B------:R-:W-:Y:S01]  /*3ca0*/  DMUL R60, R50.reuse, R6 ;  /* 0x00000006323c7228 */ /* 0x040fe20000000000 */
[----:B------:R-:W-:Y:S01]  /*3cb0*/  BSSY.RECONVERGENT B1, `(.L_x_61) ;  /* 0x000001c000017945 */ /* 0x000fe20003800200 */
[----:B------:R-:W-:Y:S01]  /*3cc0*/  DFMA R68, R50, UR8, R20 ;  /* 0x0000000832447c2b */ /* 0x000fe20008000014 */
[----:B------:R-:W2:Y:S01]  /*3cd0*/  MUFU.RCP64H R9, R59 ;  /* 0x0000003b00097308 */ /* 0x000ea20000001800 */
[----:B------:R-:W-:Y:S02]  /*3ce0*/  DFMA R62, R54, UR8, R22 ;  /* 0x00000008363e7c2b */ /* 0x000fe40008000016 */
[----:B------:R-:W-:Y:S02]  /*3cf0*/  DFMA R64, R56, UR8, R24 ;  /* 0x0000000838407c2b */ /* 0x000fe40008000018 */
[----:B------:R-:W-:-:S08]  /*3d00*/  DFMA R60, -R52, R60, R4 ;  /* 0x0000003c343c722b */ /* 0x000fd00000000104 */
[----:B------:R-:W-:Y:S02]  /*3d10*/  DFMA R66, R60, UR8, R26 ;  /* 0x000000083c427c2b */ /* 0x000fe4000800001a */
        /* <DEDUP_REMOVED lines=21> */
.L_x_62:
[----:B------:R-:W-:Y:S05]  /*3e70*/  BSYNC.RECONVERGENT B1 ;  /* 0x0000000000017941 */ /* 0x000fea0003800200 */
.L_x_61:
[----:B------:R-:W-:Y:S01]  /*3e80*/  DADD R70, -R70, 1 ;  /* 0x3ff0000046467429 */ /* 0x000fe20000000100 */
[----:B------:R-:W-:Y:S01]  /*3e90*/  MOV R4, 0x1 ;  /* 0x0000000100047802 */ /* 0x000fe20000000f00 */
[----:B------:R-:W-:Y:S01]  /*3ea0*/  BSSY.RECONVERGENT B1, `(.L_x_63) ;  /* 0x0000016000017945 */ /* 0x000fe20003800200 */
[----:B------:R-:W-:-:S03]  /*3eb0*/  FSETP.GEU.AND P1, PT, |R29|, 6.5827683646048100446e-37, PT ;  /* 0x036000001d00780b */ /* 0x000fc60003f2e200 */
        /* <DEDUP_REMOVED lines=20> */
.L_x_64:
[----:B------:R-:W-:Y:S05]  /*4000*/  BSYNC.RECONVERGENT B1 ;  /* 0x0000000000017941 */ /* 0x000fea0003800200 */
.L_x_63:
        /* <DEDUP_REMOVED lines=24> */
.L_x_66:
[----:B------:R-:W-:Y:S05]  /*4190*/  BSYNC.RECONVERGENT B1 ;  /* 0x0000000000017941 */ /* 0x000fea0003800200 */
.L_x_65:
        /* <DEDUP_REMOVED lines=27> */
.L_x_68:
[----:B------:R-:W-:Y:S05]  /*4350*/  BSYNC.RECONVERGENT B1 ;  /* 0x0000000000017941 */ /* 0x000fea0003800200 */
.L_x_67:
        /* <DEDUP_REMOVED lines=29> */
.L_x_70:
[----:B------:R-:W-:Y:S05]  /*4530*/  BSYNC.RECONVERGENT B2 ;  /* 0x0000000000027941 */ /* 0x000fea0003800200 */
.L_x_69:
        /* <DEDUP_REMOVED lines=22> */
[----:B------:R-:W-:Y:S02]  /*46a0*/  DFMA R4, R74, R4, 1 ;  /* 0x3ff000004a04742b */ /* 0x000fe40000000004 */
[----:B------:R-:W-:-:S08]  /*46b0*/  @!P2 DMUL R74, RZ, R68 ;  /* 0x00000044ff4aa228 */ /* 0x000fd00000000000 */
[----:B------:R-:W-:Y:S02]  /*46c0*/  FSEL R6, R4, R70, !P0 ;  /* 0x0000004604067208 */ /* 0x000fe40004000000 */
[----:B------:R-:W-:Y:S02]  /*46d0*/  FSEL R7, R5, R71, !P0 ;  /* 0x0000004705077208 */ /* 0x000fe40004000000 */
[----:B------:R-:W-:Y:S02]  /*46e0*/  LOP3.LUT P0, RZ, R0, 0x2, RZ, 0xc0, !PT ;  /* 0x0000000200ff7812 */ /* 0x000fe4000780c0ff */
[----:B------:R-:W-:Y:S02]  /*46f0*/  @!P2 MOV R0, 0x1 ;  /* 0x000000010000a802 */ /* 0x000fe40000000f00 */
[----:B------:R-:W-:-:S10]  /*4700*/  DADD R4, RZ, -R6 ;  /* 0x00000000ff047229 */ /* 0x000fd40000000806 */
[----:B------:R-:W-:Y:S02]  /*4710*/  FSEL R70, R6, R4, !P0 ;  /* 0x0000000406467208 */ /* 0x000fe40004000000 */
[----:B------:R-:W-:-:S06]  /*4720*/  FSEL R71, R7, R5, !P0 ;  /* 0x0000000507477208 */ /* 0x000fcc0004000000 */
[----:B------:R-:W-:-:S08]  /*4730*/  DMUL R4, R70, R70 ;  /* 0x0000004646047228 */ /* 0x000fd00000000000 */
[----:B------:R-:W-:-:S08]  /*4740*/  DMUL R4, R66, R4 ;  /* 0x0000000442047228 */ /* 0x000fd00000000000 */
        /* <DEDUP_REMOVED lines=27> */
.L_x_74:
[----:B------:R-:W-:Y:S05]  /*4900*/  BSYNC.RECONVERGENT B3 ;  /* 0x0000000000037941 */ /* 0x000fea0003800200 */
.L_x_73:
[----:B------:R-:W-:-:S07]  /*4910*/  VIADD R0, R0, 0x1 ;  /* 0x0000000100007836 */ /* 0x000fce0000000000 */
.L_x_72:
[----:B------:R-:W-:Y:S05]  /*4920*/  BSYNC.RECONVERGENT B2 ;  /* 0x0000000000027941 */ /* 0x000fea0003800200 */
.L_x_71:
        /* <DEDUP_REMOVED lines=48> */
[----:B------:R-:W-:Y:S01]  /*4c30*/  MOV R12, R58 ;  /* 0x0000003a000c7202 */ /* 0x000fe20000000f00 */
[----:B------:R-:W-:Y:S01]  /*4c40*/  IMAD.MOV.U32 R7, RZ, RZ, R9 ;  /* 0x000000ffff077224 */ /* 0x000fe200078e0009 */
[----:B------:R-:W-:Y:S01]  /*4c50*/  MOV R0, 0x4c80 ;  /* 0x00004c8000007802 */ /* 0x000fe20000000f00 */
[----:B------:R-:W-:-:S07]  /*4c60*/  IMAD.MOV.U32 R13, RZ, RZ, R59 ;  /* 0x000000ffff0d7224 */ /* 0x000fce00078e003b */
[----:B0-----:R-:W-:Y:S05]  /*4c70*/  CALL.REL.NOINC `($__internal_0_$__cuda_sm20_div_rn_f64_full) ;  /* 0x00000004005c7944 */ /* 0x001fea0003c00000 */
.L_x_76:
[----:B------:R-:W-:Y:S05]  /*4c80*/  BSYNC.RECONVERGENT B1 ;  /* 0x0000000000017941 */ /* 0x000fea0003800200 */
.L_x_75:
        /* <DEDUP_REMOVED lines=25> */
.L_x_78:
[----:B------:R-:W-:Y:S05]  /*4e20*/  BSYNC.RECONVERGENT B1 ;  /* 0x0000000000017941 */ /* 0x000fea0003800200 */
.L_x_77:
        /* <DEDUP_REMOVED lines=22> */
.L_x_80:
[----:B------:R-:W-:Y:S05]  /*4f90*/  BSYNC.RECONVERGENT B1 ;  /* 0x0000000000017941 */ /* 0x000fea0003800200 */
.L_x_79:
[----:B------:R-:W2:Y:S01]  /*4fa0*/  LDG.E.64 R8, desc[UR6][R16.64+0x28] ;  /* 0x0000280610087981 */ /* 0x000ea2000c1e1b00 */
[----:B------:R-:W-:Y:S01]  /*4fb0*/  DFMA R30, R42, 2, R30 ;  /* 0x400000002a1e782b */ /* 0x000fe2000000001e */
[----:B------:R-:W-:Y:S01]  /*4fc0*/  UIADD3 UR4, UPT, UPT, UR4, 0x1, URZ ;  /* 0x0000000104047890 */ /* 0x000fe2000fffe0ff */
[----:B------:R-:W-:Y:S02]  /*4fd0*/  DMUL R6, R64, R6 ;  /* 0x0000000640067228 */ /* 0x000fe40000000000 */
[----:B------:R-:W-:Y:S01]  /*4fe0*/  DFMA R36, R36, 2, R22 ;  /* 0x400000002424782b */ /* 0x000fe20000000016 */
[----:B------:R-:W-:Y:S01]  /*4ff0*/  UISETP.NE.AND UP0, UPT, UR4, 0x3e8, UPT ;  /* 0x000003e80400788c */ /* 0x000fe2000bf05270 */
[----:B------:R-:W-:Y:S02]  /*5000*/  DFMA R40, R40, 2, R26 ;  /* 0x400000002828782b */ /* 0x000fe4000000001a */
[----:B------:R-:W-:Y:S02]  /*5010*/  DFMA R38, R38, 2, R24 ;  /* 0x400000002626782b */ /* 0x000fe40000000018 */
[----:B------:R-:W-:-:S02]  /*5020*/  DFMA R32, R44, 2, R32 ;  /* 0x400000002c20782b */ /* 0x000fc40000000020 */
[----:B------:R-:W-:Y:S02]  /*5030*/  DFMA R34, R46, 2, R34 ;  /* 0x400000002e22782b */ /* 0x000fe40000000022 */
[----:B------:R-:W-:Y:S02]  /*5040*/  DFMA R6, -R66, R6, R4 ;  /* 0x000000064206722b */ /* 0x000fe40000000104 */
[----:B------:R-:W-:Y:S02]  /*5050*/  DFMA R36, R48, 2, R36 ;  /* 0x400000003024782b */ /* 0x000fe40000000024 */
[----:B------:R-:W-:Y:S02]  /*5060*/  DFMA R40, R52, 2, R40 ;  /* 0x400000003428782b */ /* 0x000fe40000000028 */
[----:B------:R-:W-:Y:S02]  /*5070*/  DFMA R38, R50, 2, R38 ;  /* 0x400000003226782b */ /* 0x000fe40000000026 */
[----:B------:R-:W-:-:S02]  /*5080*/  DFMA R30, R54, 2, R30 ;  /* 0x40000000361e782b */ /* 0x000fc4000000001e */
[----:B------:R-:W-:Y:S02]  /*5090*/  DFMA R32, R56, 2, R32 ;  /* 0x400000003820782b */ /* 0x000fe40000000020 */
[----:B------:R-:W-:Y:S02]  /*50a0*/  DFMA R34, R60, 2, R34 ;  /* 0x400000003c22782b */ /* 0x000fe40000000022 */
[----:B------:R-:W-:Y:S02]  /*50b0*/  DADD R36, R62, R36 ;  /* 0x000000003e247229 */ /* 0x000fe40000000024 */
[----:B------:R-:W-:Y:S02]  /*50c0*/  DADD R40, R66, R40 ;  /* 0x0000000042287229 */ /* 0x000fe40000000028 */
[----:B------:R-:W-:Y:S02]  /*50d0*/  DADD R38, R64, R38 ;  /* 0x0000000040267229 */ /* 0x000fe40000000026 */
[----:B------:R-:W-:-:S02]  /*50e0*/  DADD R30, R72, R30 ;  /* 0x00000000481e7229 */ /* 0x000fc4000000001e */
[----:B------:R-:W-:Y:S02]  /*50f0*/  DADD R32, R74, R32 ;  /* 0x000000004a207229 */ /* 0x000fe40000000020 */
[----:B------:R-:W-:Y:S02]  /*5100*/  DADD R6, R6, R34 ;  /* 0x0000000006067229 */ /* 0x000fe40000000022 */
[-C--:B------:R-:W-:Y:S02]  /*5110*/  DFMA R18, R36, R2.reuse, R18 ;  /* 0x000000022412722b */ /* 0x080fe40000000012 */
[-C--:B------:R-:W-:Y:S02]  /*5120*/  DFMA R20, R38, R2.reuse, R20 ;  /* 0x000000022614722b */ /* 0x080fe40000000014 */
[-C--:B------:R-:W-:Y:S02]  /*5130*/  DFMA R22, R30, R2.reuse, R22 ;  /* 0x000000021e16722b */ /* 0x080fe40000000016 */
[-C--:B------:R-:W-:Y:S01]  /*5140*/  DFMA R24, R32, R2.reuse, R24 ;  /* 0x000000022018722b */ /* 0x080fe20000000018 */
[----:B------:R1:W-:Y:S01]  /*5150*/  STG.E.64 desc[UR6][R16.64+0x18], R18 ;  /* 0x0000181210007986 */ /* 0x0003e2000c101b06 */
[----:B------:R-:W-:-:S03]  /*5160*/  DFMA R26, R6, R2, R26 ;  /* 0x00000002061a722b */ /* 0x000fc6000000001a */
[----:B------:R1:W-:Y:S04]  /*5170*/  STG.E.64 desc[UR6][R16.64+0x20], R20 ;  /* 0x0000201410007986 */ /* 0x0003e8000c101b06 */
[----:B------:R1:W-:Y:S04]  /*5180*/  STG.E.64 desc[UR6][R16.64+0x30], R22 ;  /* 0x0000301610007986 */ /* 0x0003e8000c101b06 */
[----:B------:R1:W-:Y:S04]  /*5190*/  STG.E.64 desc[UR6][R16.64+0x38], R24 ;  /* 0x0000381810007986 */ /* 0x0003e8000c101b06 */
[----:B------:R1:W-:Y:S01]  /*51a0*/  STG.E.64 desc[UR6][R16.64+0x40], R26 ;  /* 0x0000401a10007986 */ /* 0x0003e2000c101b06 */
[----:B--2---:R-:W-:-:S07]  /*51b0*/  DFMA R8, R40, R2, R8 ;  /* 0x000000022808722b */ /* 0x004fce0000000008 */
[----:B------:R1:W-:Y:S01]  /*51c0*/  STG.E.64 desc[UR6][R16.64+0x28], R8 ;  /* 0x0000280810007986 */ /* 0x0003e2000c101b06 */
[----:B------:R-:W-:Y:S05]  /*51d0*/  BRA.U UP0, `(.L_x_81) ;  /* 0xffffffb1004c7547 */ /* 0x000fea000b83ffff */
[----:B------:R-:W-:Y:S05]  /*51e0*/  EXIT ;  /* 0x000000000000794d */ /* 0x000fea0003800000 */
        .weak           $__internal_0_$__cuda_sm20_div_rn_f64_full
        .type           $__internal_0_$__cuda_sm20_div_rn_f64_full,@function
        .size           $__internal_0_$__cuda_sm20_div_rn_f64_full,($_Z18integrateGeodesicsP3Rayidd$__internal_trig_reduction_slowpathd - $__internal_0_$__cuda_sm20_div_rn_f64_full)
$__internal_0_$__cuda_sm20_div_rn_f64_full:
[C---:B------:R-:W-:Y:S01]  /*51f0*/  FSETP.GEU.AND P0, PT, |R13|.reuse, 1.469367938527859385e-39, PT ;  /* 0x001000000d00780b */ /* 0x040fe20003f0e200 */
[----:B------:R-:W-:Y:S01]  /*5200*/  IMAD.MOV.U32 R77, RZ, RZ, R7 ;  /* 0x000000ffff4d7224 */ /* 0x000fe200078e0007 */
[C---:B------:R-:W-:Y:S01]  /*5210*/  LOP3.LUT R10, R13.reuse, 0x800fffff, RZ, 0xc0, !PT ;  /* 0x800fffff0d0a7812 */ /* 0x040fe200078ec0ff */
[----:B------:R-:W-:Y:S01]  /*5220*/  IMAD.MOV.U32 R14, RZ, RZ, 0x1 ;  /* 0x00000001ff0e7424 */ /* 0x000fe200078e00ff */
[----:B------:R-:W-:Y:S01]  /*5230*/  LOP3.LUT R9, R13, 0x7ff00000, RZ, 0xc0, !PT ;  /* 0x7ff000000d097812 */ /* 0x000fe200078ec0ff */
[----:B------:R-:W-:Y:S01]  /*5240*/  IMAD.MOV.U32 R76, RZ, RZ, R6 ;  /* 0x000000ffff4c7224 */ /* 0x000fe200078e0006 */
[----:B------:R-:W-:Y:S01]  /*5250*/  LOP3.LUT R11, R10, 0x3ff00000, RZ, 0xfc, !PT ;  /* 0x3ff000000a0b7812 */ /* 0x000fe200078efcff */
[----:B------:R-:W-:Y:S01]  /*5260*/  IMAD.MOV.U32 R10, RZ, RZ, R12 ;  /* 0x000000ffff0a7224 */ /* 0x000fe200078e000c */
[C---:B------:R-:W-:Y:S01]  /*5270*/  FSETP.GEU.AND P2, PT, |R77|.reuse, 1.469367938527859385e-39, PT ;  /* 0x001000004d00780b */ /* 0x040fe20003f4e200 */
[----:B------:R-:W-:Y:S01]  /*5280*/  IMAD.MOV.U32 R78, RZ, RZ, R76 ;  /* 0x000000ffff4e7224 */ /* 0x000fe200078e004c */
[----:B------:R-:W-:Y:S01]  /*5290*/  LOP3.LUT R6, R77, 0x7ff00000, RZ, 0xc0, !PT ;  /* 0x7ff000004d067812 */ /* 0x000fe200078ec0ff */
[----:B------:R-:W-:Y:S02]  /*52a0*/  BSSY.RECONVERGENT B0, `(.L_x_82) ;  /* 0x0000053000007945 */ /* 0x000fe40003800200 */
[----:B------:R-:W-:Y:S01]  /*52b0*/  @!P0 DMUL R10, R12, 8.98846567431157953865e+307 ;  /* 0x7fe000000c0a8828 */ /* 0x000fe20000000000 */
[----:B------:R-:W-:-:S05]  /*52c0*/  ISETP.GE.U32.AND P1, PT, R6, R9, PT ;  /* 0x000000090600720c */ /* 0x000fca0003f26070 */
[----:B------:R-:W0:Y:S02]  /*52d0*/  MUFU.RCP64H R15, R11 ;  /* 0x0000000b000f7308 */ /* 0x000e240000001800 */
[----:B------:R-:W-:Y:S01]  /*52e0*/  @!P2 LOP3.LUT R7, R13, 0x7ff00000, RZ, 0xc0, !PT ;  /* 0x7ff000000d07a812 */ /* 0x000fe200078ec0ff */
[----:B------:R-:W-:Y:S01]  /*52f0*/  @!P2 IMAD.MOV.U32 R80, RZ, RZ, RZ ;  /* 0x000000ffff50a224 */ /* 0x000fe200078e00ff */
[----:B------:R-:W-:Y:S02]  /*5300*/  @!P0 LOP3.LUT R9, R11, 0x7ff00000, RZ, 0xc0, !PT ;  /* 0x7ff000000b098812 */ /* 0x000fe400078ec0ff */
[----:B------:R-:W-:Y:S01]  /*5310*/  @!P2 ISETP.GE.U32.AND P3, PT, R6, R7, PT ;  /* 0x000000070600a20c */ /* 0x000fe20003f66070 */
[----:B------:R-:W-:-:S05]  /*5320*/  IMAD.MOV.U32 R7, RZ, RZ, 0x1ca00000 ;  /* 0x1ca00000ff077424 */ /* 0x000fca00078e00ff */
[----:B------:R-:W-:-:S04]  /*5330*/  @!P2 SEL R8, R7, 0x63400000, !P3 ;  /* 0x634000000708a807 */ /* 0x000fc80005800000 */
[----:B------:R-:W-:Y:S01]  /*5340*/  @!P2 LOP3.LUT R8, R8, 0x80000000, R77, 0xf8, !PT ;  /* 0x800000000808a812 */ /* 0x000fe200078ef84d */
[----:B0-----:R-:W-:-:S03]  /*5350*/  DFMA R82, R14, -R10, 1 ;  /* 0x3ff000000e52742b */ /* 0x001fc6000000080a */
[----:B------:R-:W-:Y:S01]  /*5360*/  @!P2 LOP3.LUT R81, R8, 0x100000, RZ, 0xfc, !PT ;  /* 0x001000000851a812 */ /* 0x000fe200078efcff */
[----:B------:R-:W-:-:S04]  /*5370*/  IMAD.MOV.U32 R8, RZ, RZ, R6 ;  /* 0x000000ffff087224 */ /* 0x000fc800078e0006 */
[----:B------:R-:W-:-:S08]  /*5380*/  DFMA R82, R82, R82, R82 ;  /* 0x000000525252722b */ /* 0x000fd00000000052 */
[----:B------:R-:W-:Y:S01]  /*5390*/  DFMA R82, R14, R82, R14 ;  /* 0x000000520e52722b */ /* 0x000fe2000000000e */
[----:B------:R-:W-:-:S04]  /*53a0*/  SEL R14, R7, 0x63400000, !P1 ;  /* 0x63400000070e7807 */ /* 0x000fc80004800000 */
[----:B------:R-:W-:-:S03]  /*53b0*/  LOP3.LUT R79, R14, 0x800fffff, R77, 0xf8, !PT ;  /* 0x800fffff0e4f7812 */ /* 0x000fc600078ef84d */
[----:B------:R-:W-:-:S03]  /*53c0*/  DFMA R14, R82, -R10, 1 ;  /* 0x3ff00000520e742b */ /* 0x000fc6000000080a */
[----:B------:R-:W-:-:S05]  /*53d0*/  @!P2 DFMA R78, R78, 2, -R80 ;  /* 0x400000004e4ea82b */ /* 0x000fca0000000850 */
[----:B------:R-:W-:-:S05]  /*53e0*/  DFMA R82, R82, R14, R82 ;  /* 0x0000000e5252722b */ /* 0x000fca0000000052 */
[----:B------:R-:W-:-:S03]  /*53f0*/  @!P2 LOP3.LUT R8, R79, 0x7ff00000, RZ, 0xc0, !PT ;  /* 0x7ff000004f08a812 */ /* 0x000fc600078ec0ff */
[----:B------:R-:W-:Y:S02]  /*5400*/  DMUL R80, R82, R78 ;  /* 0x0000004e52507228 */ /* 0x000fe40000000000 */
[----:B------:R-:W-:-:S05]  /*5410*/  VIADD R14, R8, 0xffffffff ;  /* 0xffffffff080e7836 */ /* 0x000fca0000000000 */
[----:B------:R-:W-:Y:S01]  /*5420*/  ISETP.GT.U32.AND P0, PT, R14, 0x7feffffe, PT ;  /* 0x7feffffe0e00780c */ /* 0x000fe20003f04070 */
[----:B------:R-:W-:Y:S01]  /*5430*/  VIADD R14, R9, 0xffffffff ;  /* 0xffffffff090e7836 */ /* 0x000fe20000000000 */
[----:B------:R-:W-:-:S04]  /*5440*/  DFMA R84, R80, -R10, R78 ;  /* 0x8000000a5054722b */ /* 0x000fc8000000004e */
[----:B------:R-:W-:-:S04]  /*5450*/  ISETP.GT.U32.OR P0, PT, R14, 0x7feffffe, P0 ;  /* 0x7feffffe0e00780c */ /* 0x000fc80000704470 */
[----:B------:R-:W-:-:S09]  /*5460*/  DFMA R14, R82, R84, R80 ;  /* 0x00000054520e722b */ /* 0x000fd20000000050 */
[----:B------:R-:W-:Y:S05]  /*5470*/  @P0 BRA `(.L_x_83) ;  /* 0x0000000000740947 */ /* 0x000fea0003800000 */
[----:B------:R-:W-:-:S04]  /*5480*/  LOP3.LUT R9, R13, 0x7ff00000, RZ, 0xc0, !PT ;  /* 0x7ff000000d097812 */ /* 0x000fc800078ec0ff */
[CC--:B------:R-:W-:Y:S02]  /*5490*/  VIADDMNMX R8, R6.reuse, -R9.reuse, 0xb9600000, !PT ;  /* 0xb960000006087446 */ /* 0x0c0fe40007800909 */
[----:B------:R-:W-:Y:S02]  /*54a0*/  ISETP.GE.U32.AND P0, PT, R6, R9, PT ;  /* 0x000000090600720c */ /* 0x000fe40003f06070 */
[----:B------:R-:W-:Y:S02]  /*54b0*/  VIMNMX R8, PT, PT, R8, 0x46a00000, PT ;  /* 0x46a0000008087848 */ /* 0x000fe40003fe0100 */
[----:B------:R-:W-:-:S05]  /*54c0*/  SEL R7, R7, 0x63400000, !P0 ;  /* 0x6340000007077807 */ /* 0x000fca0004000000 */
[----:B------:R-:W-:Y:S01]  /*54d0*/  IMAD.IADD R7, R8, 0x1, -R7 ;  /* 0x0000000108077824 */ /* 0x000fe200078e0a07 */
[----:B------:R-:W-:-:S03]  /*54e0*/  MOV R8, RZ ;  /* 0x000000ff00087202 */ /* 0x000fc60000000f00 */
[----:B------:R-:W-:-:S06]  /*54f0*/  VIADD R9, R7, 0x7fe00000 ;  /* 0x7fe0000007097836 */ /* 0x000fcc0000000000 */
[----:B------:R-:W-:-:S10]  /*5500*/  DMUL R80, R14, R8 ;  /* 0x000000080e507228 */ /* 0x000fd40000000000 */
[----:B------:R-:W-:-:S13]  /*5510*/  FSETP.GTU.AND P0, PT, |R81|, 1.469367938527859385e-39, PT ;  /* 0x001000005100780b */ /* 0x000fda0003f0c200 */
[----:B------:R-:W-:Y:S05]  /*5520*/  @P0 BRA `(.L_x_84) ;  /* 0x0000000000a80947 */ /* 0x000fea0003800000 */
[----:B------:R-:W-:-:S06]  /*5530*/  DFMA R10, R14, -R10, R78 ;  /* 0x8000000a0e0a722b */ /* 0x000fcc000000004e */
[----:B------:R-:W-:-:S04]  /*5540*/  IMAD.MOV.U32 R10, RZ, RZ, RZ ;  /* 0x000000ffff0a7224 */ /* 0x000fc800078e00ff */
[C---:B------:R-:W-:Y:S02]  /*5550*/  FSETP.NEU.AND P0, PT, R11.reuse, RZ, PT ;  /* 0x000000ff0b00720b */ /* 0x040fe40003f0d000 */
[----:B------:R-:W-:-:S04]  /*5560*/  LOP3.LUT R12, R11, 0x80000000, R13, 0x48, !PT ;  /* 0x800000000b0c7812 */ /* 0x000fc800078e480d */
[----:B------:R-:W-:-:S07]  /*5570*/  LOP3.LUT R11, R12, R9, RZ, 0xfc, !PT ;  /* 0x000000090c0b7212 */ /* 0x000fce00078efcff */
[----:B------:R-:W-:Y:S05]  /*5580*/  @!P0 BRA `(.L_x_84) ;  /* 0x0000000000908947 */ /* 0x000fea0003800000 */
[----:B------:R-:W-:Y:S01]  /*5590*/  IMAD.MOV R9, RZ, RZ, -R7 ;  /* 0x000000ffff097224 */ /* 0x000fe200078e0a07 */
[----:B------:R-:W-:Y:S01]  /*55a0*/  IADD3 R7, PT, PT, -R7, -0x43300000, RZ ;  /* 0xbcd0000007077810 */ /* 0x000fe20007ffe1ff */
[----:B------:R-:W-:-:S06]  /*55b0*/  IMAD.MOV.U32 R8, RZ, RZ, RZ ;  /* 0x000000ffff087224 */ /* 0x000fcc00078e00ff */
[----:B------:R-:W-:Y:S02]  /*55c0*/  DFMA R8, R80, -R8, R14 ;  /* 0x800000085008722b */ /* 0x000fe4000000000e */
[----:B------:R-:W-:-:S08]  /*55d0*/  DMUL.RP R14, R14, R10 ;  /* 0x0000000a0e0e7228 */ /* 0x000fd00000008000 */
[----:B------:R-:W-:Y:S02]  /*55e0*/  FSETP.NEU.AND P0, PT, |R9|, R7, PT ;  /* 0x000000070900720b */ /* 0x000fe40003f0d200 */
[----:B------:R-:W-:Y:S02]  /*55f0*/  LOP3.LUT R12, R15, R12, RZ, 0x3c, !PT ;  /* 0x0000000c0f0c7212 */ /* 0x000fe400078e3cff */
[----:B------:R-:W-:Y:S02]  /*5600*/  FSEL R6, R14, R80, !P0 ;  /* 0x000000500e067208 */ /* 0x000fe40004000000 */
[----:B------:R-:W-:-:S03]  /*5610*/  FSEL R7, R12, R81, !P0 ;  /* 0x000000510c077208 */ /* 0x000fc60004000000 */
[----:B------:R-:W-:Y:S02]  /*5620*/  IMAD.MOV.U32 R80, RZ, RZ, R6 ;  /* 0x000000ffff507224 */ /* 0x000fe400078e0006 */
[----:B------:R-:W-:Y:S01]  /*5630*/  IMAD.MOV.U32 R81, RZ, RZ, R7 ;  /* 0x000000ffff517224 */ /* 0x000fe200078e0007 */
[----:B------:R-:W-:Y:S06]  /*5640*/  BRA `(.L_x_84) ;  /* 0x0000000000607947 */ /* 0x000fec0003800000 */
.L_x_83:
[----:B------:R-:W-:-:S14]  /*5650*/  DSETP.NAN.AND P0, PT, R76, R76, PT ;  /* 0x0000004c4c00722a */ /* 0x000fdc0003f08000 */
[----:B------:R-:W-:Y:S05]  /*5660*/  @P0 BRA `(.L_x_85) ;  /* 0x00000000004c0947 */ /* 0x000fea0003800000 */
[----:B------:R-:W-:-:S14]  /*5670*/  DSETP.NAN.AND P0, PT, R12, R12, PT ;  /* 0x0000000c0c00722a */ /* 0x000fdc0003f08000 */
[----:B------:R-:W-:Y:S05]  /*5680*/  @P0 BRA `(.L_x_86) ;  /* 0x0000000000340947 */ /* 0x000fea0003800000 */
[----:B------:R-:W-:Y:S01]  /*5690*/  ISETP.NE.AND P0, PT, R8, R9, PT ;  /* 0x000000090800720c */ /* 0x000fe20003f05270 */
[----:B------:R-:W-:Y:S02]  /*56a0*/  IMAD.MOV.U32 R80, RZ, RZ, 0x0 ;  /* 0x00000000ff507424 */ /* 0x000fe400078e00ff */
[----:B------:R-:W-:-:S10]  /*56b0*/  IMAD.MOV.U32 R81, RZ, RZ, -0x80000 ;  /* 0xfff80000ff517424 */ /* 0x000fd400078e00ff */
[----:B------:R-:W-:Y:S05]  /*56c0*/  @!P0 BRA `(.L_x_84) ;  /* 0x0000000000408947 */ /* 0x000fea0003800000 */
[----:B------:R-:W-:Y:S02]  /*56d0*/  ISETP.NE.AND P0, PT, R8, 0x7ff00000, PT ;  /* 0x7ff000000800780c */ /* 0x000fe40003f05270 */
[----:B------:R-:W-:Y:S02]  /*56e0*/  LOP3.LUT R13, R77, 0x80000000, R13, 0x48, !PT ;  /* 0x800000004d0d7812 */ /* 0x000fe400078e480d */
[----:B------:R-:W-:-:S13]  /*56f0*/  ISETP.EQ.OR P0, PT, R9, RZ, !P0 ;  /* 0x000000ff0900720c */ /* 0x000fda0004702670 */
[----:B------:R-:W-:Y:S01]  /*5700*/  @P0 LOP3.LUT R6, R13, 0x7ff00000, RZ, 0xfc, !PT ;  /* 0x7ff000000d060812 */ /* 0x000fe200078efcff */
[----:B------:R-:W-:Y:S02]  /*5710*/  @!P0 IMAD.MOV.U32 R80, RZ, RZ, RZ ;  /* 0x000000ffff508224 */ /* 0x000fe400078e00ff */
[----:B------:R-:W-:Y:S02]  /*5720*/  @!P0 IMAD.MOV.U32 R81, RZ, RZ, R13 ;  /* 0x000000ffff518224 */ /* 0x000fe400078e000d */
[----:B------:R-:W-:Y:S02]  /*5730*/  @P0 IMAD.MOV.U32 R80, RZ, RZ, RZ ;  /* 0x000000ffff500224 */ /* 0x000fe400078e00ff */
[----:B------:R-:W-:Y:S01]  /*5740*/  @P0 IMAD.MOV.U32 R81, RZ, RZ, R6 ;  /* 0x000000ffff510224 */ /* 0x000fe200078e0006 */
[----:B------:R-:W-:Y:S06]  /*5750*/  BRA `(.L_x_84) ;  /* 0x00000000001c7947 */ /* 0x000fec0003800000 */
.L_x_86:
[----:B------:R-:W-:Y:S01]  /*5760*/  LOP3.LUT R7, R13, 0x80000, RZ, 0xfc, !PT ;  /* 0x000800000d077812 */ /* 0x000fe200078efcff */
[----:B------:R-:W-:-:S03]  /*5770*/  IMAD.MOV.U32 R80, RZ, RZ, R12 ;  /* 0x000000ffff507224 */ /* 0x000fc600078e000c */
[----:B------:R-:W-:Y:S01]  /*5780*/  MOV R81, R7 ;  /* 0x0000000700517202 */ /* 0x000fe20000000f00 */
[----:B------:R-:W-:Y:S06]  /*5790*/  BRA `(.L_x_84) ;  /* 0x00000000000c7947 */ /* 0x000fec0003800000 */
.L_x_85:
[----:B------:R-:W-:Y:S01]  /*57a0*/  LOP3.LUT R7, R77, 0x80000, RZ, 0xfc, !PT ;  /* 0x000800004d077812 */ /* 0x000fe200078efcff */
[----:B------:R-:W-:-:S04]  /*57b0*/  IMAD.MOV.U32 R80, RZ, RZ, R76 ;  /* 0x000000ffff507224 */ /* 0x000fc800078e004c */
[----:B------:R-:W-:-:S07]  /*57c0*/  IMAD.MOV.U32 R81, RZ, RZ, R7 ;  /* 0x000000ffff517224 */ /* 0x000fce00078e0007 */
.L_x_84:
[----:B------:R-:W-:Y:S05]  /*57d0*/  BSYNC.RECONVERGENT B0 ;  /* 0x0000000000007941 */ /* 0x000fea0003800200 */
.L_x_82:
[----:B------:R-:W-:Y:S02]  /*57e0*/  IMAD.MOV.U32 R8, RZ, RZ, R0 ;  /* 0x000000ffff087224 */ /* 0x000fe400078e0000 */
[----:B------:R-:W-:Y:S02]  /*57f0*/  IMAD.MOV.U32 R9, RZ, RZ, 0x0 ;  /* 0x00000000ff097424 */ /* 0x000fe400078e00ff */
[----:B------:R-:W-:Y:S02]  /*5800*/  IMAD.MOV.U32 R6, RZ, RZ, R80 ;  /* 0x000000ffff067224 */ /* 0x000fe400078e0050 */
[----:B------:R-:W-:Y:S01]  /*5810*/  IMAD.MOV.U32 R7, RZ, RZ, R81 ;  /* 0x000000ffff077224 */ /* 0x000fe200078e0051 */
[----:B------:R-:W-:Y:S06]  /*5820*/  RET.REL.NODEC R8 `(_Z18integrateGeodesicsP3Rayidd) ;  /* 0xffffffa408f47950 */ /* 0x000fec0003c3ffff */
        .type           $_Z18integrateGeodesicsP3Rayidd$__internal_trig_reduction_slowpathd,@function
        .size           $_Z18integrateGeodesicsP3Rayidd$__internal_trig_reduction_slowpathd,(.L_x_96 - $_Z18integrateGeodesicsP3Rayidd$__internal_trig_reduction_slowpathd)
$_Z18integrateGeodesicsP3Rayidd$__internal_trig_reduction_slowpathd:
[----:B------:R-:W-:Y:S01]  /*5830*/  SHF.R.U32.HI R77, RZ, 0x14, R75 ;  /* 0x00000014ff4d7819 */ /* 0x000fe2000001164b */
[----:B------:R-:W-:-:S03]  /*5840*/  IMAD.MOV.U32 R8, RZ, RZ, RZ ;  /* 0x000000ffff087224 */ /* 0x000fc600078e00ff */
[----:B------:R-:W-:-:S04]  /*5850*/  LOP3.LUT R4, R77, 0x7ff, RZ, 0xc0, !PT ;  /* 0x000007ff4d047812 */ /* 0x000fc800078ec0ff */
[----:B------:R-:W-:-:S13]  /*5860*/  ISETP.NE.AND P0, PT, R4, 0x7ff, PT ;  /* 0x000007ff0400780c */ /* 0x000fda0003f05270 */
[----:B------:R-:W-:Y:S05]  /*5870*/  @!P0 BRA `(.L_x_87) ;  /* 0x0000000800448947 */ /* 0x000fea0003800000 */
[----:B------:R-:W-:Y:S01]  /*5880*/  VIADD R4, R4, 0xfffffc00 ;  /* 0xfffffc0004047836 */ /* 0x000fe20000000000 */
[----:B------:R-:W-:Y:S01]  /*5890*/  BSSY.RECONVERGENT B0, `(.L_x_88) ;  /* 0x000002e000007945 */ /* 0x000fe20003800200 */
[----:B------:R-:W-:-:S03]  /*58a0*/  CS2R R12, SRZ ;  /* 0x00000000000c7805 */ /* 0x000fc6000001ff00 */
[----:B------:R-:W-:Y:S02]  /*58b0*/  SHF.R.U32.HI R0, RZ, 0x6, R4 ;  /* 0x00000006ff007819 */ /* 0x000fe40000011604 */
[----:B------:R-:W-:Y:S02]  /*58c0*/  ISETP.GE.U32.AND P0, PT, R4, 0x80, PT ;  /* 0x000000800400780c */ /* 0x000fe40003f06070 */
[C---:B------:R-:W-:Y:S02]  /*58d0*/  IADD3 R5, PT, PT, -R0.reuse, 0x13, RZ ;  /* 0x0000001300057810 */ /* 0x040fe40007ffe1ff */
[----:B------:R-:W-:Y:S02]  /*58e0*/  IADD3 R9, PT, PT, -R0, 0xf, RZ ;  /* 0x0000000f00097810 */ /* 0x000fe40007ffe1ff */
[----:B------:R-:W-:-:S04]  /*58f0*/  SEL R5, R5, 0x12, P0 ;  /* 0x0000001205057807 */ /* 0x000fc80000000000 */
[----:B------:R-:W-:-:S13]  /*5900*/  ISETP.GE.AND P0, PT, R9, R5, PT ;  /* 0x000000050900720c */ /* 0x000fda0003f06270 */
[----:B------:R-:W-:Y:S05]  /*5910*/  @P0 BRA `(.L_x_89) ;  /* 0x0000000000940947 */ /* 0x000fea0003800000 */
[----:B------:R-:W0:Y:S01]  /*5920*/  LDC.64 R78, c[0x0][0x358] ;  /* 0x0000d600ff4e7b82 */ /* 0x000e220000000a00 */
[C---:B------:R-:W-:Y:S01]  /*5930*/  SHF.L.U64.HI R4, R6.reuse, 0xb, R75 ;  /* 0x0000000b06047819 */ /* 0x040fe2000001024b */
[----:B------:R-:W-:Y:S01]  /*5940*/  BSSY.RECONVERGENT B1, `(.L_x_90) ;  /* 0x0000021000017945 */ /* 0x000fe20003800200 */
[----:B------:R-:W-:Y:S01]  /*5950*/  IMAD.SHL.U32 R6, R6, 0x800, RZ ;  /* 0x0000080006067824 */ /* 0x000fe200078e00ff */
[----:B------:R-:W-:Y:S01]  /*5960*/  IADD3 R7, PT, PT, RZ, -R0, -R5 ;  /* 0x80000000ff077210 */ /* 0x000fe20007ffe805 */
[----:B------:R-:W-:Y:S01]  /*5970*/  IMAD.MOV.U32 R8, RZ, RZ, RZ ;  /* 0x000000ffff087224 */ /* 0x000fe200078e00ff */
[----:B------:R-:W-:Y:S02]  /*5980*/  CS2R R12, SRZ ;  /* 0x00000000000c7805 */ /* 0x000fe4000001ff00 */
[----:B------:R-:W-:-:S07]  /*5990*/  LOP3.LUT R4, R4, 0x80000000, RZ, 0xfc, !PT ;  /* 0x8000000004047812 */ /* 0x000fce00078efcff */
.L_x_91:
[----:B------:R-:W1:Y:S01]  /*59a0*/  LDC.64 R10, c[0x4][RZ] ;  /* 0x01000000ff0a7b82 */ /* 0x000e620000000a00 */
[----:B0-----:R-:W-:Y:S02]  /*59b0*/  R2UR UR16, R78 ;  /* 0x000000004e1072ca */ /* 0x001fe400000e0000 */
[----:B------:R-:W-:Y:S01]  /*59c0*/  R2UR UR17, R79 ;  /* 0x000000004f1172ca */ /* 0x000fe200000e0000 */
[----:B-1----:R-:W-:-:S12]  /*59d0*/  IMAD.WIDE R80, R9, 0x8, R10 ;  /* 0x0000000809507825 */ /* 0x002fd800078e020a */
[----:B------:R-:W2:Y:S01]  /*59e0*/  LDG.E.64.CONSTANT R80, desc[UR16][R80.64] ;  /* 0x0000001050507981 */ /* 0x000ea2000c1e9b00 */
[C---:B------:R-:W-:Y:S02]  /*59f0*/  IMAD R15, R8.reuse, 0x8, R1 ;  /* 0x00000008080f7824 */ /* 0x040fe400078e0201 */
[----:B------:R-:W-:Y:S02]  /*5a00*/  VIADD R7, R7, 0x1 ;  /* 0x0000000107077836 */ /* 0x000fe40000000000 */
[----:B------:R-:W-:Y:S02]  /*5a10*/  VIADD R8, R8, 0x1 ;  /* 0x0000000108087836 */ /* 0x000fe40000000000 */
[----:B------:R-:W-:Y:S02]  /*5a20*/  VIADD R9, R9, 0x1 ;  /* 0x0000000109097836 */ /* 0x000fe40000000000 */
[----:B--2---:R-:W-:-:S04]  /*5a30*/  IMAD.WIDE.U32 R12, P3, R80, R6, R12 ;  /* 0x00000006500c7225 */ /* 0x004fc8000786000c */
[C---:B------:R-:W-:Y:S02]  /*5a40*/  IMAD R11, R80.reuse, R4, RZ ;  /* 0x00000004500b7224 */ /* 0x040fe400078e02ff */
[----:B------:R-:W-:Y:S02]  /*5a50*/  IMAD R10, R81, R6, RZ ;  /* 0x00000006510a7224 */ /* 0x000fe400078e02ff */
[----:B------:R-:W-:Y:S01]  /*5a60*/  IMAD.MOV.U32 R82, RZ, RZ, R12 ;  /* 0x000000ffff527224 */ /* 0x000fe200078e000c */
[----:B------:R-:W-:Y:S01]  /*5a70*/  IADD3 R11, P0, PT, R11, R13, RZ ;  /* 0x0000000d0b0b7210 */ /* 0x000fe20007f1e0ff */
[----:B------:R-:W-:-:S03]  /*5a80*/  IMAD.HI.U32 R13, R80, R4, RZ ;  /* 0x00000004500d7227 */ /* 0x000fc600078e00ff */
[----:B------:R-:W-:Y:S01]  /*5a90*/  IADD3 R83, P1, PT, R10, R11, RZ ;  /* 0x0000000b0a537210 */ /* 0x000fe20007f3e0ff */
[----:B------:R-:W-:Y:S01]  /*5aa0*/  IMAD.HI.U32 R10, R81, R6, RZ ;  /* 0x00000006510a7227 */ /* 0x000fe200078e00ff */
[----:B------:R-:W-:-:S03]  /*5ab0*/  IADD3.X R13, PT, PT, R13, RZ, RZ, P3, !PT ;  /* 0x000000ff0d0d7210 */ /* 0x000fc60001ffe4ff */
[----:B------:R1:W-:Y:S01]  /*5ac0*/  STL.64 [R15], R82 ;  /* 0x000000520f007387 */ /* 0x0003e20000100a00 */
[----:B------:R-:W-:Y:S01]  /*5ad0*/  IADD3.X R13, P0, PT, R10, R13, RZ, P0, !PT ;  /* 0x0000000d0a0d7210 */ /* 0x000fe2000071e4ff */
[----:B------:R-:W-:-:S04]  /*5ae0*/  IMAD.HI.U32 R11, R81, R4, RZ ;  /* 0x00000004510b7227 */ /* 0x000fc800078e00ff */
[----:B------:R-:W-:Y:S01]  /*5af0*/  IMAD.X R11, RZ, RZ, R11, P0 ;  /* 0x000000ffff0b7224 */ /* 0x000fe200000e060b */
[----:B------:R-:W-:Y:S01]  /*5b00*/  ISETP.NE.AND P0, PT, R7, -0xf, PT ;  /* 0xfffffff10700780c */ /* 0x000fe20003f05270 */
[----:B------:R-:W-:-:S05]  /*5b10*/  IMAD R12, R81, R4, RZ ;  /* 0x00000004510c7224 */ /* 0x000fca00078e02ff */
[----:B------:R-:W-:-:S05]  /*5b20*/  IADD3.X R12, P1, PT, R12, R13, RZ, P1, !PT ;  /* 0x0000000d0c0c7210 */ /* 0x000fca0000f3e4ff */
[----:B------:R-:W-:Y:S02]  /*5b30*/  IMAD.X R13, RZ, RZ, R11, P1 ;  /* 0x000000ffff0d7224 */ /* 0x000fe400008e060b */
[----:B-1----:R-:W-:Y:S06]  /*5b40*/  @P0 BRA `(.L_x_91) ;  /* 0xfffffffc00940947 */ /* 0x002fec000383ffff */
[----:B------:R-:W-:Y:S05]  /*5b50*/  BSYNC.RECONVERGENT B1 ;  /* 0x0000000000017941 */ /* 0x000fea0003800200 */
.L_x_90:
[----:B------:R-:W-:-:S07]  /*5b60*/  IMAD.MOV.U32 R9, RZ, RZ, R5 ;  /* 0x000000ffff097224 */ /* 0x000fce00078e0005 */
.L_x_89:
[----:B------:R-:W-:Y:S05]  /*5b70*/  BSYNC.RECONVERGENT B0 ;  /* 0x0000000000007941 */ /* 0x000fea0003800200 */
.L_x_88:
[----:B------:R-:W-:Y:S01]  /*5b80*/  LOP3.LUT P0, R77, R77, 0x3f, RZ, 0xc0, !PT ;  /* 0x0000003f4d4d7812 */ /* 0x000fe2000780c0ff */
[----:B------:R-:W-:-:S04]  /*5b90*/  IMAD.IADD R0, R0, 0x1, R9 ;  /* 0x0000000100007824 */ /* 0x000fc800078e0209 */
[----:B------:R-:W-:-:S05]  /*5ba0*/  IMAD.U32 R79, R0, 0x8, R1 ;  /* 0x00000008004f7824 */ /* 0x000fca00078e0001 */
[----:B------:R0:W-:Y:S04]  /*5bb0*/  STL.64 [R79+-0x78], R12 ;  /* 0xffff880c4f007387 */ /* 0x0001e80000100a00 */
[----:B------:R-:W0:Y:S04]  /*5bc0*/  @P0 LDL.64 R8, [R1+0x8] ;  /* 0x0000080001080983 */ /* 0x000e280000100a00 */
[----:B------:R-:W2:Y:S04]  /*5bd0*/  LDL.64 R4, [R1+0x10] ;  /* 0x0000100001047983 */ /* 0x000ea80000100a00 */
[----:B------:R-:W3:Y:S01]  /*5be0*/  LDL.64 R6, [R1+0x18] ;  /* 0x0000180001067983 */ /* 0x000ee20000100a00 */
[----:B------:R-:W-:Y:S01]  /*5bf0*/  @P0 LOP3.LUT R0, R77, 0x3f, RZ, 0x3c, !PT ;  /* 0x0000003f4d000812 */ /* 0x000fe200078e3cff */
[----:B------:R-:W-:Y:S01]  /*5c00*/  BSSY.RECONVERGENT B0, `(.L_x_92) ;  /* 0x0000034000007945 */ /* 0x000fe20003800200 */
[----:B0-----:R-:W-:-:S02]  /*5c10*/  @P0 SHF.R.U64 R13, R8, 0x1, R9 ;  /* 0x00000001080d0819 */ /* 0x001fc40000001209 */
[----:B------:R-:W-:Y:S02]  /*5c20*/  @P0 SHF.R.U32.HI R15, RZ, 0x1, R9 ;  /* 0x00000001ff0f0819 */ /* 0x000fe40000011609 */
[--C-:B--2---:R-:W-:Y:S02]  /*5c30*/  @P0 SHF.R.U32.HI R9, RZ, 0x1, R5.reuse ;  /* 0x00000001ff090819 */ /* 0x104fe40000011605 */
[C---:B------:R-:W-:Y:S02]  /*5c40*/  @P0 SHF.R.U64 R8, R4.reuse, 0x1, R5 ;  /* 0x0000000104080819 */ /* 0x040fe40000001205 */
[CC--:B------:R-:W-:Y:S02]  /*5c50*/  @P0 SHF.L.U32 R11, R4.reuse, R77.reuse, RZ ;  /* 0x0000004d040b0219 */ /* 0x0c0fe400000006ff */
[----:B------:R-:W-:Y:S02]  /*5c60*/  @P0 SHF.R.U64 R12, R13, R0, R15 ;  /* 0x000000000d0c0219 */ /* 0x000fe4000000120f */
[----:B------:R-:W-:-:S02]  /*5c70*/  @P0 SHF.L.U64.HI R10, R4, R77, R5 ;  /* 0x0000004d040a0219 */ /* 0x000fc40000010205 */
[-C--:B------:R-:W-:Y:S02]  /*5c80*/  @P0 SHF.R.U32.HI R15, RZ, R0.reuse, R15 ;  /* 0x00000000ff0f0219 */ /* 0x080fe4000001160f */
[----:B---3--:R-:W-:Y:S02]  /*5c90*/  @P0 SHF.L.U32 R13, R6, R77, RZ ;  /* 0x0000004d060d0219 */ /* 0x008fe400000006ff */
[----:B------:R-:W-:Y:S02]  /*5ca0*/  @P0 SHF.R.U64 R8, R8, R0, R9 ;  /* 0x0000000008080219 */ /* 0x000fe40000001209 */
[----:B------:R-:W-:Y:S02]  /*5cb0*/  @P0 LOP3.LUT R4, R11, R12, RZ, 0xfc, !PT ;  /* 0x0000000c0b040212 */ /* 0x000fe400078efcff */
[----:B------:R-:W-:Y:S02]  /*5cc0*/  @P0 LOP3.LUT R5, R10, R15, RZ, 0xfc, !PT ;  /* 0x0000000f0a050212 */ /* 0x000fe400078efcff */
[----:B------:R-:W-:-:S02]  /*5cd0*/  @P0 SHF.L.U64.HI R77, R6, R77, R7 ;  /* 0x0000004d064d0219 */ /* 0x000fc40000010207 */
[----:B------:R-:W-:Y:S02]  /*5ce0*/  @P0 LOP3.LUT R6, R13, R8, RZ, 0xfc, !PT ;  /* 0x000000080d060212 */ /* 0x000fe400078efcff */
[----:B------:R-:W-:Y:S01]  /*5cf0*/  @P0 SHF.R.U32.HI R8, RZ, R0, R9 ;  /* 0x00000000ff080219 */ /* 0x000fe20000011609 */
[C---:B------:R-:W-:Y:S01]  /*5d00*/  IMAD.SHL.U32 R0, R4.reuse, 0x4, RZ ;  /* 0x0000000404007824 */ /* 0x040fe200078e00ff */
[----:B------:R-:W-:Y:S02]  /*5d10*/  SHF.L.U64.HI R4, R4, 0x2, R5 ;  /* 0x0000000204047819 */ /* 0x000fe40000010205 */
[----:B------:R-:W-:Y:S02]  /*5d20*/  @P0 LOP3.LUT R7, R77, R8, RZ, 0xfc, !PT ;  /* 0x000000084d070212 */ /* 0x000fe400078efcff */
[----:B------:R-:W-:Y:S02]  /*5d30*/  SHF.L.W.U32.HI R5, R5, 0x2, R6 ;  /* 0x0000000205057819 */ /* 0x000fe40000010e06 */
[----:B------:R-:W-:-:S02]  /*5d40*/  IADD3 RZ, P0, PT, RZ, -R0, RZ ;  /* 0x80000000ffff7210 */ /* 0x000fc40007f1e0ff */
[----:B------:R-:W-:Y:S02]  /*5d50*/  LOP3.LUT R9, RZ, R4, RZ, 0x33, !PT ;  /* 0x00000004ff097212 */ /* 0x000fe400078e33ff */
[----:B------:R-:W-:Y:S02]  /*5d60*/  SHF.L.W.U32.HI R8, R6, 0x2, R7 ;  /* 0x0000000206087819 */ /* 0x000fe40000010e07 */
[----:B------:R-:W-:Y:S02]  /*5d70*/  LOP3.LUT R10, RZ, R5, RZ, 0x33, !PT ;  /* 0x00000005ff0a7212 */ /* 0x000fe400078e33ff */
[----:B------:R-:W-:Y:S02]  /*5d80*/  IADD3.X R9, P0, PT, RZ, R9, RZ, P0, !PT ;  /* 0x00000009ff097210 */ /* 0x000fe4000071e4ff */
[----:B------:R-:W-:Y:S02]  /*5d90*/  LOP3.LUT R6, RZ, R8, RZ, 0x33, !PT ;  /* 0x00000008ff067212 */ /* 0x000fe400078e33ff */
[----:B------:R-:W-:-:S02]  /*5da0*/  IADD3.X R10, P1, PT, RZ, R10, RZ, P0, !PT ;  /* 0x0000000aff0a7210 */ /* 0x000fc4000073e4ff */
[----:B------:R-:W-:-:S03]  /*5db0*/  ISETP.GT.U32.AND P3, PT, R5, -0x1, PT ;  /* 0xffffffff0500780c */ /* 0x000fc60003f64070 */
[----:B------:R-:W-:Y:S01]  /*5dc0*/  IMAD.X R11, RZ, RZ, R6, P1 ;  /* 0x000000ffff0b7224 */ /* 0x000fe200008e0606 */
[----:B------:R-:W-:-:S04]  /*5dd0*/  ISETP.GT.AND.EX P0, PT, R8, -0x1, PT, P3 ;  /* 0xffffffff0800780c */ /* 0x000fc80003f04330 */
[----:B------:R-:W-:Y:S02]  /*5de0*/  SEL R6, R8, R11, P0 ;  /* 0x0000000b08067207 */ /* 0x000fe40000000000 */
[----:B------:R-:W-:Y:S02]  /*5df0*/  SEL R5, R5, R10, P0 ;  /* 0x0000000a05057207 */ /* 0x000fe40000000000 */
[----:B------:R-:W-:Y:S02]  /*5e00*/  ISETP.NE.U32.AND P1, PT, R6, RZ, PT ;  /* 0x000000ff0600720c */ /* 0x000fe40003f25070 */
[----:B------:R-:W-:Y:S02]  /*5e10*/  SEL R9, R4, R9, P0 ;  /* 0x0000000904097207 */ /* 0x000fe40000000000 */
[----:B------:R-:W-:Y:S01]  /*5e20*/  SEL R12, R5, R6, !P1 ;  /* 0x00000006050c7207 */ /* 0x000fe20004800000 */
[----:B------:R-:W-:-:S03]  /*5e30*/  @!P0 IMAD.MOV R0, RZ, RZ, -R0 ;  /* 0x000000ffff008224 */ /* 0x000fc600078e0a00 */
[----:B------:R-:W0:Y:S02]  /*5e40*/  FLO.U32 R11, R12 ;  /* 0x0000000c000b7300 */ /* 0x000e2400000e0000 */
[C---:B0-----:R-:W-:Y:S02]  /*5e50*/  IADD3 R10, PT, PT, -R11.reuse, 0x1f, RZ ;  /* 0x0000001f0b0a7810 */ /* 0x041fe40007ffe1ff */
[----:B------:R-:W-:-:S03]  /*5e60*/  IADD3 R11, PT, PT, -R11, 0x3f, RZ ;  /* 0x0000003f0b0b7810 */ /* 0x000fc60007ffe1ff */
[----:B------:R-:W-:-:S05]  /*5e70*/  @P1 IMAD.MOV R11, RZ, RZ, R10 ;  /* 0x000000ffff0b1224 */ /* 0x000fca00078e020a */
[----:B------:R-:W-:-:S13]  /*5e80*/  ISETP.NE.AND P1, PT, R11, RZ, PT ;  /* 0x000000ff0b00720c */ /* 0x000fda0003f25270 */
[----:B------:R-:W-:Y:S05]  /*5e90*/  @!P1 BRA `(.L_x_93) ;  /* 0x0000000000289947 */ /* 0x000fea0003800000 */
[----:B------:R-:W-:Y:S02]  /*5ea0*/  LOP3.LUT R4, R11, 0x3f, RZ, 0xc0, !PT ;  /* 0x0000003f0b047812 */ /* 0x000fe400078ec0ff */
[--C-:B------:R-:W-:Y:S02]  /*5eb0*/  SHF.R.U64 R0, R0, 0x1, R9.reuse ;  /* 0x0000000100007819 */ /* 0x100fe40000001209 */
[CC--:B------:R-:W-:Y:S02]  /*5ec0*/  SHF.L.U64.HI R6, R5.reuse, R4.reuse, R6 ;  /* 0x0000000405067219 */ /* 0x0c0fe40000010206 */
[----:B------:R-:W-:Y:S02]  /*5ed0*/  SHF.L.U32 R5, R5, R4, RZ ;  /* 0x0000000405057219 */ /* 0x000fe400000006ff */
[----:B------:R-:W-:Y:S02]  /*5ee0*/  SHF.R.U32.HI R9, RZ, 0x1, R9 ;  /* 0x00000001ff097819 */ /* 0x000fe40000011609 */
[----:B------:R-:W-:-:S04]  /*5ef0*/  LOP3.LUT R4, R11, 0x3f, RZ, 0xc, !PT ;  /* 0x0000003f0b047812 */ /* 0x000fc800078e0cff */
[-CC-:B------:R-:W-:Y:S02]  /*5f00*/  SHF.R.U64 R0, R0, R4.reuse, R9.reuse ;  /* 0x0000000400007219 */ /* 0x180fe40000001209 */
[----:B------:R-:W-:Y:S02]  /*5f10*/  SHF.R.U32.HI R9, RZ, R4, R9 ;  /* 0x00000004ff097219 */ /* 0x000fe40000011609 */
[----:B------:R-:W-:Y:S02]  /*5f20*/  LOP3.LUT R5, R5, R0, RZ, 0xfc, !PT ;  /* 0x0000000005057212 */ /* 0x000fe400078efcff */
[----:B------:R-:W-:-:S07]  /*5f30*/  LOP3.LUT R6, R6, R9, RZ, 0xfc, !PT ;  /* 0x0000000906067212 */ /* 0x000fce00078efcff */
.L_x_93:
[----:B------:R-:W-:Y:S05]  /*5f40*/  BSYNC.RECONVERGENT B0 ;  /* 0x0000000000007941 */ /* 0x000fea0003800200 */
.L_x_92:
[----:B------:R-:W-:Y:S01]  /*5f50*/  IMAD.WIDE.U32 R12, R5, 0x2168c235, RZ ;  /* 0x2168c235050c7825 */ /* 0x000fe200078e00ff */
[----:B------:R-:W-:-:S03]  /*5f60*/  SHF.R.U32.HI R7, RZ, 0x1e, R7 ;  /* 0x0000001eff077819 */ /* 0x000fc60000011607 */
[----:B------:R-:W-:Y:S01]  /*5f70*/  IMAD.MOV.U32 R77, RZ, RZ, RZ ;  /* 0x000000ffff4d7224 */ /* 0x000fe200078e00ff */
[----:B------:R-:W-:Y:S01]  /*5f80*/  MOV R76, R13 ;  /* 0x0000000d004c7202 */ /* 0x000fe20000000f00 */
[----:B------:R-:W-:Y:S01]  /*5f90*/  IMAD.HI.U32 R0, R6, -0x36f0255e, RZ ;  /* 0xc90fdaa206007827 */ /* 0x000fe200078e00ff */
[----:B------:R-:W-:Y:S02]  /*5fa0*/  IADD3 RZ, P1, PT, R12, R12, RZ ;  /* 0x0000000c0cff7210 */ /* 0x000fe40007f3e0ff */
[----:B------:R-:W-:Y:S01]  /*5fb0*/  LEA.HI R8, R8, R7, RZ, 0x1 ;  /* 0x0000000708087211 */ /* 0x000fe200078f08ff */
[----:B------:R-:W-:-:S04]  /*5fc0*/  IMAD.WIDE.U32 R4, R5, -0x36f0255e, R76 ;  /* 0xc90fdaa205047825 */ /* 0x000fc800078e004c */
[----:B------:R-:W-:-:S04]  /*5fd0*/  IMAD.WIDE.U32 R4, P3, R6, 0x2168c235, R4 ;  /* 0x2168c23506047825 */ /* 0x000fc80007860004 */
[----:B------:R-:W-:Y:S01]  /*5fe0*/  IMAD R6, R6, -0x36f0255e, RZ ;  /* 0xc90fdaa206067824 */ /* 0x000fe200078e02ff */
[----:B------:R-:W-:Y:S01]  /*5ff0*/  IADD3.X RZ, P1, PT, R4, R4, RZ, P1, !PT ;  /* 0x0000000404ff7210 */ /* 0x000fe20000f3e4ff */
[----:B------:R-:W-:-:S03]  /*6000*/  IMAD.X R0, RZ, RZ, R0, P3 ;  /* 0x000000ffff007224 */ /* 0x000fc600018e0600 */
[----:B------:R-:W-:-:S04]  /*6010*/  IADD3 R6, P3, PT, R6, R5, RZ ;  /* 0x0000000506067210 */ /* 0x000fc80007f7e0ff */
[C---:B------:R-:W-:Y:S01]  /*6020*/  ISETP.GT.U32.AND P4, PT, R6.reuse, RZ, PT ;  /* 0x000000ff0600720c */ /* 0x040fe20003f84070 */
[----:B------:R-:W-:Y:S01]  /*6030*/  IMAD.X R5, RZ, RZ, R0, P3 ;  /* 0x000000ffff057224 */ /* 0x000fe200018e0600 */
[----:B------:R-:W-:-:S04]  /*6040*/  IADD3.X R9, P3, PT, R6, R6, RZ, P1, !PT ;  /* 0x0000000606097210 */ /* 0x000fc80000f7e4ff */
[C---:B------:R-:W-:Y:S01]  /*6050*/  ISETP.GT.AND.EX P1, PT, R5.reuse, RZ, PT, P4 ;  /* 0x000000ff0500720c */ /* 0x040fe20003f24340 */
[----:B------:R-:W-:-:S03]  /*6060*/  IMAD.X R0, R5, 0x1, R5, P3 ;  /* 0x0000000105007824 */ /* 0x000fc600018e0605 */
[----:B------:R-:W-:Y:S02]  /*6070*/  SEL R9, R9, R6, P1 ;  /* 0x0000000609097207 */ /* 0x000fe40000800000 */
[----:B------:R-:W-:Y:S02]  /*6080*/  SEL R0, R0, R5, P1 ;  /* 0x0000000500007207 */ /* 0x000fe40000800000 */
[----:B------:R-:W-:Y:S02]  /*6090*/  IADD3 R5, P3, PT, R9, 0x1, RZ ;  /* 0x0000000109057810 */ /* 0x000fe40007f7e0ff */
[----:B------:R-:W-:Y:S02]  /*60a0*/  SEL R4, RZ, 0xffffffff, !P1 ;  /* 0xffffffffff047807 */ /* 0x000fe40004800000 */
[----:B------:R-:W-:Y:S01]  /*60b0*/  LOP3.LUT P1, R75, R75, 0x80000000, RZ, 0xc0, !PT ;  /* 0x800000004b4b7812 */ /* 0x000fe2000782c0ff */
[----:B------:R-:W-:Y:S02]  /*60c0*/  IMAD.X R0, RZ, RZ, R0, P3 ;  /* 0x000000ffff007224 */ /* 0x000fe400018e0600 */
[----:B------:R-:W-:Y:S01]  /*60d0*/  IMAD.IADD R4, R4, 0x1, -R11 ;  /* 0x0000000104047824 */ /* 0x000fe200078e0a0b */
[----:B------:R-:W-:-:S02]  /*60e0*/  @!P0 LOP3.LUT R75, R75, 0x80000000, RZ, 0x3c, !PT ;  /* 0x800000004b4b8812 */ /* 0x000fc400078e3cff */
[----:B------:R-:W-:Y:S01]  /*60f0*/  SHF.R.U64 R5, R5, 0xa, R0 ;  /* 0x0000000a05057819 */ /* 0x000fe20000001200 */
[----:B------:R-:W-:-:S03]  /*6100*/  IMAD.SHL.U32 R4, R4, 0x100000, RZ ;  /* 0x0010000004047824 */ /* 0x000fc600078e00ff */
[----:B------:R-:W-:-:S03]  /*6110*/  IADD3 R5, P3, PT, R5, 0x1, RZ ;  /* 0x0000000105057810 */ /* 0x000fc60007f7e0ff */
[----:B------:R-:W-:Y:S01]  /*6120*/  @P1 IMAD.MOV R8, RZ, RZ, -R8 ;  /* 0x000000ffff081224 */ /* 0x000fe200078e0a08 */
[----:B------:R-:W-:-:S04]  /*6130*/  LEA.HI.X R0, R0, RZ, RZ, 0x16, P3 ;  /* 0x000000ff00007211 */ /* 0x000fc800018fb4ff */
[--C-:B------:R-:W-:Y:S02]  /*6140*/  SHF.R.U64 R5, R5, 0x1, R0.reuse ;  /* 0x0000000105057819 */ /* 0x100fe40000001200 */
[----:B------:R-:W-:Y:S02]  /*6150*/  SHF.R.U32.HI R9, RZ, 0x1, R0 ;  /* 0x00000001ff097819 */ /* 0x000fe40000011600 */
[----:B------:R-:W-:-:S04]  /*6160*/  IADD3 R6, P3, P4, RZ, RZ, R5 ;  /* 0x000000ffff067210 */ /* 0x000fc80007c7e005 */
[----:B------:R-:W-:-:S04]  /*6170*/  IADD3.X R4, PT, PT, R4, 0x3fe00000, R9, P3, P4 ;  /* 0x3fe0000004047810 */ /* 0x000fc80001fe8409 */
[----:B------:R-:W-:-:S07]  /*6180*/  LOP3.LUT R75, R4, R75, RZ, 0xfc, !PT ;  /* 0x0000004b044b7212 */ /* 0x000fce00078efcff */
.L_x_87:
[----:B------:R-:W-:Y:S02]  /*6190*/  IMAD.MOV.U32 R15, RZ, RZ, 0x0 ;  /* 0x00000000ff0f7424 */ /* 0x000fe400078e00ff */
[----:B------:R-:W-:Y:S02]  /*61a0*/  IMAD.MOV.U32 R0, RZ, RZ, R8 ;  /* 0x000000ffff007224 */ /* 0x000fe400078e0008 */
[----:B------:R-:W-:Y:S01]  /*61b0*/  IMAD.MOV.U32 R7, RZ, RZ, R75 ;  /* 0x000000ffff077224 */ /* 0x000fe200078e004b */
[----:B------:R-:W-:Y:S06]  /*61c0*/  RET.REL.NODEC R14 `(_Z18integrateGeodesicsP3Rayidd) ;  /* 0xffffff9c0e8c7950 */ /* 0x000fec0003c3ffff */
.L_x_94:
[----:B------:R-:W-:-:S00]  /*61d0*/  BRA `(.L_x_94) ;  /* 0xfffffffc00fc7947 */ /* 0x000fc0000383ffff */
[----:B------:R-:W-:-:S00]  /*61e0*/  NOP ;  /* 0x0000000000007918 */ /* 0x000fc00000000000 */
        /* <DEDUP_REMOVED lines=9> */
.L_x_96:


//--------------------- .nv.global.init           --------------------------
	.section	.nv.global.init,"aw",@progbits
	.align	16
.nv.global.init:
	.type		__cudart_sin_cos_coeffs,@object
	.size		__cudart_sin_cos_coeffs,(__cudart_i2opi_d - __cudart_sin_cos_coeffs)
__cudart_sin_cos_coeffs:
        /*0000*/ 	.byte	0x46, 0xd2, 0xb0, 0x2c, 0xf1, 0xe5, 0x5a, 0xbe, 0x92, 0xe3, 0xac, 0x69, 0xe3, 0x1d, 0xc7, 0x3e
        /*0010*/ 	.byte	0xa1, 0x62, 0xdb, 0x19, 0xa0, 0x01, 0x2a, 0xbf, 0x18, 0x08, 0x11, 0x11, 0x11, 0x11, 0x81, 0x3f
        /*0020*/ 	.byte	0x54, 0x55, 0x55, 0x55, 0x55, 0x55, 0xc5, 0xbf, 0x00, 0x00, 0x00, 0x00, 0x00, 0x00, 0x00, 0x00
        /*0030*/ 	.byte	0x00, 0x00, 0x00, 0x00, 0x00, 0x00, 0x00, 0x00, 0x64, 0x81, 0xfd, 0x20, 0x83, 0xff, 0xa8, 0xbd
        /*0040*/ 	.byte	0x28, 0x85, 0xef, 0xc1, 0xa7, 0xee, 0x21, 0x3e, 0xd9, 0xe6, 0x06, 0x8e, 0x4f, 0x7e, 0x92, 0xbe
        /*0050*/ 	.byte	0xe9, 0xbc, 0xdd, 0x19, 0xa0, 0x01, 0xfa, 0x3e, 0x47, 0x5d, 0xc1, 0x16, 0x6c, 0xc1, 0x56, 0xbf
        /*0060*/ 	.byte	0x51, 0x55, 0x55, 0x55, 0x55, 0x55, 0xa5, 0x3f, 0x00, 0x00, 0x00, 0x00, 0x00, 0x00, 0xe0, 0xbf
        /*0070*/ 	.byte	0x00, 0x00, 0x00, 0x00, 0x00, 0x00, 0xf0, 0x3f, 0x00, 0x00, 0x00, 0x00, 0x00, 0x00, 0x00, 0x00
	.type		__cudart_i2opi_d,@object
	.size		__cudart_i2opi_d,(.L_0 - __cudart_i2opi_d)
__cudart_i2opi_d:
        /* <DEDUP_REMOVED lines=9> */
.L_0:


//--------------------- .nv.shared.reserved.0     --------------------------
	.section	.nv.shared.reserved.0,"aw",@nobits
	.weak		__nv_reservedSMEM_offset_0_alias
	.size		__nv_reservedSMEM_offset_0_alias, 0, 64
	.other		__nv_reservedSMEM_offset_0_alias,@"STO_CUDA_RESERVED_SHARED STV_DEFAULT"
__nv_reservedSMEM_offset_0_alias:
	.zero		0
	.zero		64


//--------------------- .nv.constant0._Z18integrateGeodesicsP3Rayidd --------------------------
	.section	.nv.constant0._Z18integrateGeodesicsP3Rayidd,"a",@progbits
	.sectionflags	@""
	.align	4
.nv.constant0._Z18integrateGeodesicsP3Rayidd:
	.zero		928


//--------------------- SYMBOLS --------------------------

	.type		.nv.reservedSmem.offset0,@object
	.size		.nv.reservedSmem.offset0,0x4
